	.target	sm_86

	.elftype	@"ET_EXEC"


//--------------------- .note.nv.tkinfo           --------------------------
	.section	.note.nv.tkinfo,"",@"SHT_NOTE"
	.sectionflags	@"SHF_NOTE_NV_TKINFO"
	.tkinfo
        /*0018*/ 	.word	0x00000002
        /*0030*/ 	.string	""
        /*0030*/ 	.string	"ptxas"
        /*0030*/ 	.string	"Cuda compilation tools, release 13.1, V13.1.80"
        /*0030*/ 	.string	"Build cuda_13.1.r13.1/compiler.36836380_0"
        /*0030*/ 	.string	"-v  -arch sm_86 "



//--------------------- .note.nv.cuinfo           --------------------------
	.section	.note.nv.cuinfo,"",@"SHT_NOTE"
	.sectionflags	@"SHF_NOTE_NV_CUINFO"
        /*0018*/ 	.short	0x0002
        /*001a*/ 	.short	0x0050
        /*001c*/ 	.short	0x0083
	.zero		2


//--------------------- .nv.info                  --------------------------
	.section	.nv.info,"",@"SHT_CUDA_INFO"
	.align	4


	//----- nvinfo : EIATTR_REGCOUNT
	.align		4
        /*0000*/ 	.byte	0x04, 0x2f
        /*0002*/ 	.short	(.L_1 - .L_0)
	.align		4
.L_0:
        /*0004*/ 	.word	index@(gemm_mma_kernel)
        /*0008*/ 	.word	0x000000a3


	//----- nvinfo : EIATTR_FRAME_SIZE
	.align		4
.L_1:
        /*000c*/ 	.byte	0x04, 0x11
        /*000e*/ 	.short	(.L_3 - .L_2)
	.align		4
.L_2:
        /*0010*/ 	.word	index@(gemm_mma_kernel)
        /*0014*/ 	.word	0x00000000


	//----- nvinfo : EIATTR_MIN_STACK_SIZE
	.align		4
.L_3:
        /*0018*/ 	.byte	0x04, 0x12
        /*001a*/ 	.short	(.L_5 - .L_4)
	.align		4
.L_4:
        /*001c*/ 	.word	index@(gemm_mma_kernel)
        /*0020*/ 	.word	0x00000000
.L_5:


//--------------------- .nv.info.gemm_mma_kernel  --------------------------
	.section	.nv.info.gemm_mma_kernel,"",@"SHT_CUDA_INFO"
	.sectionflags	@""
	.align	4


	//----- nvinfo : EIATTR_CUDA_API_VERSION
	.align		4
        /*0000*/ 	.byte	0x04, 0x37
        /*0002*/ 	.short	(.L_7 - .L_6)
.L_6:
        /*0004*/ 	.word	0x00000083


	//----- nvinfo : EIATTR_SW2861232_WAR
	.align		4
.L_7:
        /*0008*/ 	.byte	0x01, 0x35
	.zero		2


	//----- nvinfo : EIATTR_PARAM_CBANK
	.align		4
        /*000c*/ 	.byte	0x04, 0x0a
        /*000e*/ 	.short	(.L_9 - .L_8)
	.align		4
.L_8:
        /*0010*/ 	.word	index@(.nv.constant0.gemm_mma_kernel)
        /*0014*/ 	.short	0x0160
        /*0016*/ 	.short	0x0024


	//----- nvinfo : EIATTR_CBANK_PARAM_SIZE
	.align		4
.L_9:
        /*0018*/ 	.byte	0x03, 0x19
        /*001a*/ 	.short	0x0024


	//----- nvinfo : EIATTR_KPARAM_INFO
	.align		4
        /*001c*/ 	.byte	0x04, 0x17
        /*001e*/ 	.short	(.L_11 - .L_10)
.L_10:
        /*0020*/ 	.word	0x00000000
        /*0024*/ 	.short	0x0005
        /*0026*/ 	.short	0x0020
        /*0028*/ 	.byte	0x00, 0xf0, 0x11, 0x00


	//----- nvinfo : EIATTR_KPARAM_INFO
	.align		4
.L_11:
        /*002c*/ 	.byte	0x04, 0x17
        /*002e*/ 	.short	(.L_13 - .L_12)
.L_12:
        /*0030*/ 	.word	0x00000000
        /*0034*/ 	.short	0x0004
        /*0036*/ 	.short	0x001c
        /*0038*/ 	.byte	0x00, 0xf0, 0x11, 0x00


	//----- nvinfo : EIATTR_KPARAM_INFO
	.align		4
.L_13:
        /*003c*/ 	.byte	0x04, 0x17
        /*003e*/ 	.short	(.L_15 - .L_14)
.L_14:
        /*0040*/ 	.word	0x00000000
        /*0044*/ 	.short	0x0003
        /*0046*/ 	.short	0x0018
        /*0048*/ 	.byte	0x00, 0xf0, 0x11, 0x00


	//----- nvinfo : EIATTR_KPARAM_INFO
	.align		4
.L_15:
        /*004c*/ 	.byte	0x04, 0x17
        /*004e*/ 	.short	(.L_17 - .L_16)
.L_16:
        /*0050*/ 	.word	0x00000000
        /*0054*/ 	.short	0x0002
        /*0056*/ 	.short	0x0010
        /*0058*/ 	.byte	0x00, 0xf0, 0x21, 0x00


	//----- nvinfo : EIATTR_KPARAM_INFO
	.align		4
.L_17:
        /*005c*/ 	.byte	0x04, 0x17
        /*005e*/ 	.short	(.L_19 - .L_18)
.L_18:
        /*0060*/ 	.word	0x00000000
        /*0064*/ 	.short	0x0001
        /*0066*/ 	.short	0x0008
        /*0068*/ 	.byte	0x00, 0xf0, 0x21, 0x00


	//----- nvinfo : EIATTR_KPARAM_INFO
	.align		4
.L_19:
        /*006c*/ 	.byte	0x04, 0x17
        /*006e*/ 	.short	(.L_21 - .L_20)
.L_20:
        /*0070*/ 	.word	0x00000000
        /*0074*/ 	.short	0x0000
        /*0076*/ 	.short	0x0000
        /*0078*/ 	.byte	0x00, 0xf0, 0x21, 0x00


	//----- nvinfo : EIATTR_WMMA_USED
	.align		4
.L_21:
        /*007c*/ 	.byte	0x01, 0x2b
	.zero		2


	//----- nvinfo : EIATTR_MAXREG_COUNT
	.align		4
        /*0080*/ 	.byte	0x03, 0x1b
        /*0082*/ 	.short	0x00ff


	//----- nvinfo : EIATTR_NUM_BARRIERS
	.align		4
        /*0084*/ 	.byte	0x02, 0x4c
        /*0086*/ 	.byte	0x01
	.zero		1


	//----- nvinfo : EIATTR_MERCURY_ISA_VERSION
	.align		4
        /*0088*/ 	.byte	0x03, 0x5f
        /*008a*/ 	.short	0x0000


	//----- nvinfo : EIATTR_EXIT_INSTR_OFFSETS
	.align		4
        /*008c*/ 	.byte	0x04, 0x1c
        /*008e*/ 	.short	(.L_23 - .L_22)


	//   ....[0]....
.L_22:
        /*0090*/ 	.word	0x00003750


	//   ....[1]....
        /*0094*/ 	.word	0x00004e20


	//   ....[2]....
        /*0098*/ 	.word	0x00004f80


	//----- nvinfo : EIATTR_MAX_THREADS
	.align		4
.L_23:
        /*009c*/ 	.byte	0x04, 0x05
        /*009e*/ 	.short	(.L_25 - .L_24)
.L_24:
        /*00a0*/ 	.word	0x00000080
        /*00a4*/ 	.word	0x00000001
        /*00a8*/ 	.word	0x00000001


	//----- nvinfo : EIATTR_CRS_STACK_SIZE
	.align		4
.L_25:
        /*00ac*/ 	.byte	0x04, 0x1e
        /*00ae*/ 	.short	(.L_27 - .L_26)
.L_26:
        /*00b0*/ 	.word	0x00000000
.L_27:


//--------------------- .nv.callgraph             --------------------------
	.section	.nv.callgraph,"",@"SHT_CUDA_CALLGRAPH"
	.align	4
	.sectionentsize	8
	.align		4
        /*0000*/ 	.word	0x00000000
	.align		4
        /*0004*/ 	.word	0xffffffff
	.align		4
        /*0008*/ 	.word	0x00000000
	.align		4
        /*000c*/ 	.word	0xfffffffe
	.align		4
        /*0010*/ 	.word	0x00000000
	.align		4
        /*0014*/ 	.word	0xfffffffd
	.align		4
        /*0018*/ 	.word	0x00000000
	.align		4
        /*001c*/ 	.word	0xfffffffc


//--------------------- .nv.rel.action            --------------------------
	.section	.nv.rel.action,"",@"SHT_CUDA_RELOCINFO"
	.align	8
	.sectionentsize	8
        /*0000*/ 	.byte	0x73, 0x00, 0x00, 0x00, 0x00, 0x00, 0x00, 0x00, 0x00, 0x00, 0x00, 0x11, 0x25, 0x00, 0x05, 0x36


//--------------------- .nv.constant0.gemm_mma_kernel --------------------------
	.section	.nv.constant0.gemm_mma_kernel,"a",@progbits
	.sectionflags	@""
	.align	4
.nv.constant0.gemm_mma_kernel:
	.zero		388


//--------------------- .text.gemm_mma_kernel     --------------------------
	.section	.text.gemm_mma_kernel,"ax",@progbits
	.sectioninfo	@"SHI_REGISTERS=163"
	.align	128
        .global         gemm_mma_kernel
        .type           gemm_mma_kernel,@function
        .size           gemm_mma_kernel,(.L_x_66 - gemm_mma_kernel)
        .other          gemm_mma_kernel,@"STO_CUDA_ENTRY STV_DEFAULT"
gemm_mma_kernel:
.text.gemm_mma_kernel:
[----:B------:R-:W-:Y:S02]  /*0000*/  IMAD.MOV.U32 R1, RZ, RZ, c[0x0][0x28] ;  /* 0x00000a00ff017624 */ /* 0x000fe400078e00ff */
[----:B------:R-:W1:Y:S01]  /*0010*/  S2R R134, SR_TID.X ;  /* 0x0000000000867919 */ /* 0x000e620000002100 */
[----:B------:R-:W-:Y:S01]  /*0020*/  ULDC.64 UR4, c[0x0][0x118] ;  /* 0x0000460000047ab9 */ /* 0x000fe20000000a00 */
[----:B------:R-:W-:Y:S01]  /*0030*/  BSSY B0, `(.L_x_0) ;  /* 0x000012b000007945 */ /* 0x000fe20003800000 */
[----:B------:R-:W-:Y:S01]  /*0040*/  IMAD.MOV.U32 R133, RZ, RZ, RZ ;  /* 0x000000ffff857224 */ /* 0x000fe200078e00ff */
[----:B------:R-:W2:Y:S01]  /*0050*/  S2R R0, SR_CTAID.X ;  /* 0x0000000000007919 */ /* 0x000ea20000002500 */
[----:B------:R-:W-:Y:S02]  /*0060*/  IMAD.MOV.U32 R131, RZ, RZ, RZ ;  /* 0x000000ffff837224 */ /* 0x000fe400078e00ff */
[----:B------:R-:W-:Y:S01]  /*0070*/  IMAD.MOV.U32 R129, RZ, RZ, RZ ;  /* 0x000000ffff817224 */ /* 0x000fe200078e00ff */
[----:B------:R-:W3:Y:S01]  /*0080*/  S2R R136, SR_CTAID.Y ;  /* 0x0000000000887919 */ /* 0x000ee20000002600 */
[----:B------:R-:W-:Y:S02]  /*0090*/  IMAD.MOV.U32 R127, RZ, RZ, RZ ;  /* 0x000000ffff7f7224 */ /* 0x000fe400078e00ff */
[----:B------:R-:W-:-:S02]  /*00a0*/  IMAD.MOV.U32 R125, RZ, RZ, RZ ;  /* 0x000000ffff7d7224 */ /* 0x000fc400078e00ff */
[----:B------:R-:W-:Y:S02]  /*00b0*/  IMAD.MOV.U32 R123, RZ, RZ, RZ ;  /* 0x000000ffff7b7224 */ /* 0x000fe400078e00ff */
[----:B------:R-:W-:Y:S02]  /*00c0*/  IMAD.MOV.U32 R121, RZ, RZ, RZ ;  /* 0x000000ffff797224 */ /* 0x000fe400078e00ff */
[----:B------:R-:W-:Y:S02]  /*00d0*/  IMAD.MOV.U32 R119, RZ, RZ, RZ ;  /* 0x000000ffff777224 */ /* 0x000fe400078e00ff */
[----:B------:R-:W-:Y:S02]  /*00e0*/  IMAD.MOV.U32 R117, RZ, RZ, RZ ;  /* 0x000000ffff757224 */ /* 0x000fe400078e00ff */
[----:B------:R-:W-:Y:S02]  /*00f0*/  IMAD.MOV.U32 R115, RZ, RZ, RZ ;  /* 0x000000ffff737224 */ /* 0x000fe400078e00ff */
[----:B------:R-:W-:Y:S01]  /*0100*/  IMAD.MOV.U32 R113, RZ, RZ, RZ ;  /* 0x000000ffff717224 */ /* 0x000fe200078e00ff */
[----:B-1----:R-:W-:Y:S01]  /*0110*/  ISETP.GT.AND P0, PT, R134, 0x1f, PT ;  /* 0x0000001f8600780c */ /* 0x002fe20003f04270 */
[----:B------:R-:W-:Y:S01]  /*0120*/  IMAD.MOV.U32 R111, RZ, RZ, RZ ;  /* 0x000000ffff6f7224 */ /* 0x000fe200078e00ff */
[----:B------:R-:W-:Y:S01]  /*0130*/  SHF.R.S32.HI R3, RZ, 0x1f, R134 ;  /* 0x0000001fff037819 */ /* 0x000fe20000011486 */
[----:B------:R-:W-:-:S02]  /*0140*/  IMAD.MOV.U32 R109, RZ, RZ, RZ ;  /* 0x000000ffff6d7224 */ /* 0x000fc400078e00ff */
[----:B------:R-:W-:Y:S01]  /*0150*/  IMAD.MOV.U32 R107, RZ, RZ, RZ ;  /* 0x000000ffff6b7224 */ /* 0x000fe200078e00ff */
[----:B------:R-:W-:Y:S01]  /*0160*/  LEA.HI R3, R3, R134, RZ, 0x5 ;  /* 0x0000008603037211 */ /* 0x000fe200078f28ff */
[----:B------:R-:W-:Y:S02]  /*0170*/  IMAD.MOV.U32 R105, RZ, RZ, RZ ;  /* 0x000000ffff697224 */ /* 0x000fe400078e00ff */
[----:B------:R-:W-:Y:S01]  /*0180*/  IMAD.MOV.U32 R103, RZ, RZ, RZ ;  /* 0x000000ffff677224 */ /* 0x000fe200078e00ff */
[----:B------:R-:W-:Y:S01]  /*0190*/  SHF.R.S32.HI R137, RZ, 0x5, R3 ;  /* 0x00000005ff897819 */ /* 0x000fe20000011403 */
[----:B--2---:R-:W-:Y:S02]  /*01a0*/  IMAD.SHL.U32 R0, R0, 0x100, RZ ;  /* 0x0000010000007824 */ /* 0x004fe400078e00ff */
[----:B---3--:R-:W-:Y:S01]  /*01b0*/  IMAD.SHL.U32 R136, R136, 0x40, RZ ;  /* 0x0000004088887824 */ /* 0x008fe200078e00ff */
[----:B------:R-:W-:Y:S05]  /*01c0*/  @P0 BRA `(.L_x_1) ;  /* 0x0000111000000947 */ /* 0x000fea0003800000 */
[----:B------:R-:W-:-:S05]  /*01d0*/  IMAD.MOV.U32 R2, RZ, RZ, c[0x0][0x180] ;  /* 0x00006000ff027624 */ /* 0x000fca00078e00ff */
[----:B------:R-:W-:-:S13]  /*01e0*/  ISETP.GE.AND P0, PT, R2, 0x1, PT ;  /* 0x000000010200780c */ /* 0x000fda0003f06270 */
[----:B------:R-:W-:Y:S05]  /*01f0*/  @!P0 BRA `(.L_x_2) ;  /* 0x000010d000008947 */ /* 0x000fea0003800000 */
[----:B------:R-:W-:Y:S01]  /*0200*/  IADD3 R9, -R134, 0x7f, RZ ;  /* 0x0000007f86097810 */ /* 0x000fe20007ffe1ff */
[----:B------:R-:W-:Y:S01]  /*0210*/  BSSY B1, `(.L_x_3) ;  /* 0x0000024000017945 */ /* 0x000fe20003800000 */
[----:B------:R-:W-:Y:S02]  /*0220*/  IMAD.MOV.U32 R8, RZ, RZ, R134 ;  /* 0x000000ffff087224 */ /* 0x000fe400078e0086 */
[----:B------:R-:W-:-:S04]  /*0230*/  LEA.HI R2, R9, 0x1, RZ, 0x1b ;  /* 0x0000000109027811 */ /* 0x000fc800078fd8ff */
[----:B------:R-:W-:-:S13]  /*0240*/  LOP3.LUT P0, R2, R2, 0x3, RZ, 0xc0, !PT ;  /* 0x0000000302027812 */ /* 0x000fda000780c0ff */
[----:B------:R-:W-:Y:S05]  /*0250*/  @!P0 BRA `(.L_x_4) ;  /* 0x000001f000008947 */ /* 0x000fea0003800000 */
[----:B------:R-:W-:Y:S02]  /*0260*/  IMAD.MOV.U32 R4, RZ, RZ, R2 ;  /* 0x000000ffff047224 */ /* 0x000fe400078e0002 */
[----:B------:R-:W-:-:S04]  /*0270*/  IMAD.MOV.U32 R8, RZ, RZ, R134 ;  /* 0x000000ffff087224 */ /* 0x000fc800078e0086 */
.L_x_7:
[C---:B-1----:R-:W-:Y:S01]  /*0280*/  IMAD.SHL.U32 R2, R8.reuse, 0x8, RZ ;  /* 0x0000000808027824 */ /* 0x042fe200078e00ff */
[----:B------:R-:W-:Y:S01]  /*0290*/  LEA.HI R5, R8, R8, RZ, 0x1 ;  /* 0x0000000808057211 */ /* 0x000fe200078f08ff */
[----:B------:R-:W-:Y:S01]  /*02a0*/  BSSY B2, `(.L_x_5) ;  /* 0x0000018000027945 */ /* 0x000fe20003800000 */
[----:B------:R-:W-:Y:S02]  /*02b0*/  IADD3 R4, R4, -0x1, RZ ;  /* 0xffffffff04047810 */ /* 0x000fe40007ffe0ff */
[----:B------:R-:W-:Y:S02]  /*02c0*/  SHF.R.S32.HI R3, RZ, 0x1f, R2 ;  /* 0x0000001fff037819 */ /* 0x000fe40000011402 */
[----:B------:R-:W-:Y:S02]  /*02d0*/  SHF.R.S32.HI R7, RZ, 0x1, R5 ;  /* 0x00000001ff077819 */ /* 0x000fe40000011405 */
[----:B------:R-:W-:-:S02]  /*02e0*/  LEA.HI R3, R3, R2, RZ, 0x4 ;  /* 0x0000000203037211 */ /* 0x000fc400078f20ff */
[----:B------:R-:W-:Y:S02]  /*02f0*/  ISETP.NE.AND P1, PT, R4, RZ, PT ;  /* 0x000000ff0400720c */ /* 0x000fe40003f25270 */
[----:B------:R-:W-:-:S05]  /*0300*/  LOP3.LUT R3, R3, 0xfffffff0, RZ, 0xc0, !PT ;  /* 0xfffffff003037812 */ /* 0x000fca00078ec0ff */
[----:B------:R-:W-:Y:S02]  /*0310*/  IMAD.IADD R5, R2, 0x1, -R3 ;  /* 0x0000000102057824 */ /* 0x000fe400078e0a03 */
[----:B------:R-:W-:-:S03]  /*0320*/  IMAD.IADD R2, R136, 0x1, R7 ;  /* 0x0000000188027824 */ /* 0x000fc600078e0207 */
[----:B------:R-:W-:-:S04]  /*0330*/  ISETP.GE.AND P0, PT, R5, c[0x0][0x180], PT ;  /* 0x0000600005007a0c */ /* 0x000fc80003f06270 */
[----:B------:R-:W-:-:S13]  /*0340*/  ISETP.GE.OR P0, PT, R2, c[0x0][0x178], P0 ;  /* 0x00005e0002007a0c */ /* 0x000fda0000706670 */
[----:B------:R-:W-:Y:S05]  /*0350*/  @P0 BRA `(.L_x_6) ;  /* 0x000000c000000947 */ /* 0x000fea0003800000 */
[----:B------:R-:W-:Y:S01]  /*0360*/  IMAD R2, R2, c[0x0][0x180], RZ ;  /* 0x0000600002027a24 */ /* 0x000fe200078e02ff */
[----:B------:R-:W-:-:S04]  /*0370*/  SHF.R.S32.HI R3, RZ, 0x1f, R5 ;  /* 0x0000001fff037819 */ /* 0x000fc80000011405 */
[----:B------:R-:W-:Y:S01]  /*0380*/  IADD3 R6, P0, R5, R2, RZ ;  /* 0x0000000205067210 */ /* 0x000fe20007f1e0ff */
[----:B------:R-:W-:-:S03]  /*0390*/  IMAD R5, R7, 0x18, R5 ;  /* 0x0000001807057824 */ /* 0x000fc600078e0205 */
[----:B------:R-:W-:Y:S01]  /*03a0*/  LEA.HI.X.SX32 R3, R2, R3, 0x1, P0 ;  /* 0x0000000302037211 */ /* 0x000fe200000f0eff */
[----:B------:R-:W-:Y:S01]  /*03b0*/  IMAD.SHL.U32 R5, R5, 0x2, RZ ;  /* 0x0000000205057824 */ /* 0x000fe200078e00ff */
[----:B------:R-:W-:-:S04]  /*03c0*/  LEA R2, P0, R6, c[0x0][0x160], 0x1 ;  /* 0x0000580006027a11 */ /* 0x000fc800078008ff */
[----:B------:R-:W-:-:S05]  /*03d0*/  LEA.HI.X R3, R6, c[0x0][0x164], R3, 0x1, P0 ;  /* 0x0000590006037a11 */ /* 0x000fca00000f0c03 */
[----:B------:R-:W-:Y:S01]  /*03e0*/  @!PT LDS RZ, [RZ] ;  /* 0x00000000fffff984 */ /* 0x000fe20000000800 */
[----:B------:R-:W-:Y:S01]  /*03f0*/  @!PT LDS RZ, [RZ] ;  /* 0x00000000fffff984 */ /* 0x000fe20000000800 */
[----:B------:R-:W-:Y:S01]  /*0400*/  @!PT LDS RZ, [RZ] ;  /* 0x00000000fffff984 */ /* 0x000fe20000000800 */
[----:B------:R1:W-:Y:S04]  /*0410*/  LDGSTS.E.128 [R5+0x80], [R2.64] ;  /* 0x0008000002057fae */ /* 0x0003e8000b921c44 */
.L_x_6:
[----:B------:R-:W-:Y:S05]  /*0420*/  BSYNC B2 ;  /* 0x0000000000027941 */ /* 0x000fea0003800000 */
.L_x_5:
[----:B------:R-:W-:Y:S01]  /*0430*/  IADD3 R8, R8, 0x20, RZ ;  /* 0x0000002008087810 */ /* 0x000fe20007ffe0ff */
[----:B------:R-:W-:Y:S05]  /*0440*/  @P1 BRA `(.L_x_7) ;  /* 0xfffffe3000001947 */ /* 0x000fea000383ffff */
.L_x_4:
[----:B------:R-:W-:Y:S05]  /*0450*/  BSYNC B1 ;  /* 0x0000000000017941 */ /* 0x000fea0003800000 */
.L_x_3:
[----:B------:R-:W-:Y:S01]  /*0460*/  ISETP.GE.U32.AND P0, PT, R9, 0x60, PT ;  /* 0x000000600900780c */ /* 0x000fe20003f06070 */
[----:B------:R-:W-:-:S12]  /*0470*/  BSSY B1, `(.L_x_8) ;  /* 0x000005a000017945 */ /* 0x000fd80003800000 */
[----:B------:R-:W-:Y:S05]  /*0480*/  @!P0 BRA `(.L_x_9) ;  /* 0x0000058000008947 */ /* 0x000fea0003800000 */
.L_x_12:
[C---:B-1----:R-:W-:Y:S01]  /*0490*/  IMAD.SHL.U32 R2, R8.reuse, 0x8, RZ ;  /* 0x0000000808027824 */ /* 0x042fe200078e00ff */
[C---:B------:R-:W-:Y:S01]  /*04a0*/  IADD3 R5, R8.reuse, 0x20, RZ ;  /* 0x0000002008057810 */ /* 0x040fe20007ffe0ff */
[----:B------:R-:W-:Y:S01]  /*04b0*/  BSSY B2, `(.L_x_10) ;  /* 0x0000054000027945 */ /* 0x000fe20003800000 */
[C---:B------:R-:W-:Y:S02]  /*04c0*/  IADD3 R9, R8.reuse, 0x40, RZ ;  /* 0x0000004008097810 */ /* 0x040fe40007ffe0ff */
[----:B------:R-:W-:Y:S01]  /*04d0*/  SHF.R.S32.HI R3, RZ, 0x1f, R2 ;  /* 0x0000001fff037819 */ /* 0x000fe20000011402 */
[----:B------:R-:W-:Y:S01]  /*04e0*/  IMAD.SHL.U32 R6, R5, 0x8, RZ ;  /* 0x0000000805067824 */ /* 0x000fe200078e00ff */
[----:B------:R-:W-:Y:S01]  /*04f0*/  LEA.HI R4, R8, R8, RZ, 0x1 ;  /* 0x0000000808047211 */ /* 0x000fe200078f08ff */
[----:B------:R-:W-:Y:S01]  /*0500*/  IMAD.SHL.U32 R10, R9, 0x8, RZ ;  /* 0x00000008090a7824 */ /* 0x000fe200078e00ff */
[----:B------:R-:W-:Y:S02]  /*0510*/  LEA.HI R3, R3, R2, RZ, 0x4 ;  /* 0x0000000203037211 */ /* 0x000fe400078f20ff */
[----:B------:R-:W-:-:S02]  /*0520*/  SHF.R.S32.HI R7, RZ, 0x1f, R6 ;  /* 0x0000001fff077819 */ /* 0x000fc40000011406 */
[----:B------:R-:W-:Y:S02]  /*0530*/  LOP3.LUT R3, R3, 0xfffffff0, RZ, 0xc0, !PT ;  /* 0xfffffff003037812 */ /* 0x000fe400078ec0ff */
[----:B------:R-:W-:Y:S02]  /*0540*/  LEA.HI R7, R7, R6, RZ, 0x4 ;  /* 0x0000000607077211 */ /* 0x000fe400078f20ff */
[----:B------:R-:W-:Y:S01]  /*0550*/  LEA.HI R5, R5, R5, RZ, 0x1 ;  /* 0x0000000505057211 */ /* 0x000fe200078f08ff */
[----:B------:R-:W-:Y:S01]  /*0560*/  IMAD.IADD R11, R2, 0x1, -R3 ;  /* 0x00000001020b7824 */ /* 0x000fe200078e0a03 */
[----:B------:R-:W-:Y:S02]  /*0570*/  LOP3.LUT R7, R7, 0xfffffff0, RZ, 0xc0, !PT ;  /* 0xfffffff007077812 */ /* 0x000fe400078ec0ff */
[----:B------:R-:W-:Y:S02]  /*0580*/  SHF.R.S32.HI R3, RZ, 0x1f, R10 ;  /* 0x0000001fff037819 */ /* 0x000fe4000001140a */
[----:B------:R-:W-:Y:S01]  /*0590*/  LEA.HI R9, R9, R9, RZ, 0x1 ;  /* 0x0000000909097211 */ /* 0x000fe200078f08ff */
[----:B------:R-:W-:Y:S01]  /*05a0*/  IMAD.IADD R14, R6, 0x1, -R7 ;  /* 0x00000001060e7824 */ /* 0x000fe200078e0a07 */
[----:B------:R-:W-:-:S02]  /*05b0*/  LEA.HI R3, R3, R10, RZ, 0x4 ;  /* 0x0000000a03037211 */ /* 0x000fc400078f20ff */
[----:B------:R-:W-:Y:S02]  /*05c0*/  SHF.R.S32.HI R6, RZ, 0x1, R4 ;  /* 0x00000001ff067819 */ /* 0x000fe40000011404 */
[----:B------:R-:W-:Y:S02]  /*05d0*/  LOP3.LUT R3, R3, 0xfffffff0, RZ, 0xc0, !PT ;  /* 0xfffffff003037812 */ /* 0x000fe400078ec0ff */
[----:B------:R-:W-:Y:S01]  /*05e0*/  IADD3 R7, R8, 0x60, RZ ;  /* 0x0000006008077810 */ /* 0x000fe20007ffe0ff */
[----:B------:R-:W-:Y:S01]  /*05f0*/  IMAD.IADD R2, R136, 0x1, R6 ;  /* 0x0000000188027824 */ /* 0x000fe200078e0206 */
[----:B------:R-:W-:Y:S01]  /*0600*/  ISETP.GE.AND P1, PT, R11, c[0x0][0x180], PT ;  /* 0x000060000b007a0c */ /* 0x000fe20003f26270 */
[----:B------:R-:W-:Y:S01]  /*0610*/  IMAD.IADD R18, R10, 0x1, -R3 ;  /* 0x000000010a127824 */ /* 0x000fe200078e0a03 */
[----:B------:R-:W-:Y:S01]  /*0620*/  SHF.R.S32.HI R13, RZ, 0x1, R5 ;  /* 0x00000001ff0d7819 */ /* 0x000fe20000011405 */
[----:B------:R-:W-:Y:S01]  /*0630*/  IMAD.SHL.U32 R4, R7, 0x8, RZ ;  /* 0x0000000807047824 */ /* 0x000fe200078e00ff */
[----:B------:R-:W-:-:S02]  /*0640*/  SHF.R.S32.HI R17, RZ, 0x1, R9 ;  /* 0x00000001ff117819 */ /* 0x000fc40000011409 */
[----:B------:R-:W-:Y:S01]  /*0650*/  ISETP.GE.OR P1, PT, R2, c[0x0][0x178], P1 ;  /* 0x00005e0002007a0c */ /* 0x000fe20000f26670 */
[----:B------:R-:W-:Y:S01]  /*0660*/  IMAD.IADD R10, R136, 0x1, R13 ;  /* 0x00000001880a7824 */ /* 0x000fe200078e020d */
[----:B------:R-:W-:Y:S01]  /*0670*/  ISETP.GE.AND P0, PT, R14, c[0x0][0x180], PT ;  /* 0x000060000e007a0c */ /* 0x000fe20003f06270 */
[----:B------:R-:W-:Y:S01]  /*0680*/  IMAD.IADD R12, R136, 0x1, R17 ;  /* 0x00000001880c7824 */ /* 0x000fe200078e0211 */
[----:B------:R-:W-:Y:S02]  /*0690*/  ISETP.GE.AND P2, PT, R18, c[0x0][0x180], PT ;  /* 0x0000600012007a0c */ /* 0x000fe40003f46270 */
[----:B------:R-:W-:Y:S02]  /*06a0*/  SHF.R.S32.HI R3, RZ, 0x1f, R4 ;  /* 0x0000001fff037819 */ /* 0x000fe40000011404 */
[----:B------:R-:W-:Y:S02]  /*06b0*/  ISETP.GE.OR P0, PT, R10, c[0x0][0x178], P0 ;  /* 0x00005e000a007a0c */ /* 0x000fe40000706670 */
[----:B------:R-:W-:-:S02]  /*06c0*/  ISETP.GE.OR P2, PT, R12, c[0x0][0x178], P2 ;  /* 0x00005e000c007a0c */ /* 0x000fc40001746670 */
[----:B------:R-:W-:Y:S01]  /*06d0*/  LEA.HI R3, R3, R4, RZ, 0x4 ;  /* 0x0000000403037211 */ /* 0x000fe200078f20ff */
[----:B------:R-:W-:Y:S01]  /*06e0*/  @!P1 IMAD R2, R2, c[0x0][0x180], RZ ;  /* 0x0000600002029a24 */ /* 0x000fe200078e02ff */
[--C-:B------:R-:W-:Y:S01]  /*06f0*/  @!P1 SHF.R.S32.HI R9, RZ, 0x1f, R11.reuse ;  /* 0x0000001fff099819 */ /* 0x100fe2000001140b */
[----:B------:R-:W-:Y:S01]  /*0700*/  @!P1 IMAD R5, R6, 0x18, R11 ;  /* 0x0000001806059824 */ /* 0x000fe200078e020b */
[----:B------:R-:W-:Y:S02]  /*0710*/  LOP3.LUT R3, R3, 0xfffffff0, RZ, 0xc0, !PT ;  /* 0xfffffff003037812 */ /* 0x000fe400078ec0ff */
[----:B------:R-:W-:-:S03]  /*0720*/  @!P1 IADD3 R15, P3, R11, R2, RZ ;  /* 0x000000020b0f9210 */ /* 0x000fc60007f7e0ff */
[----:B------:R-:W-:Y:S01]  /*0730*/  IMAD.IADD R19, R4, 0x1, -R3 ;  /* 0x0000000104137824 */ /* 0x000fe200078e0a03 */
[----:B------:R-:W-:Y:S01]  /*0740*/  @!P1 LEA.HI.X.SX32 R16, R2, R9, 0x1, P3 ;  /* 0x0000000902109211 */ /* 0x000fe200018f0eff */
[----:B------:R-:W-:Y:S01]  /*0750*/  @!P0 IMAD R4, R10, c[0x0][0x180], RZ ;  /* 0x000060000a048a24 */ /* 0x000fe200078e02ff */
[--C-:B------:R-:W-:Y:S01]  /*0760*/  @!P0 SHF.R.S32.HI R11, RZ, 0x1f, R14.reuse ;  /* 0x0000001fff0b8819 */ /* 0x100fe2000001140e */
[----:B------:R-:W-:Y:S01]  /*0770*/  @!P2 IMAD R6, R12, c[0x0][0x180], RZ ;  /* 0x000060000c06aa24 */ /* 0x000fe200078e02ff */
[----:B------:R-:W-:Y:S01]  /*0780*/  @!P1 LEA R2, P3, R15, c[0x0][0x160], 0x1 ;  /* 0x000058000f029a11 */ /* 0x000fe200078608ff */
[----:B------:R-:W-:Y:S01]  /*0790*/  @!P0 IMAD R9, R13, 0x18, R14 ;  /* 0x000000180d098824 */ /* 0x000fe200078e020e */
[--C-:B------:R-:W-:Y:S01]  /*07a0*/  @!P2 SHF.R.S32.HI R13, RZ, 0x1f, R18.reuse ;  /* 0x0000001fff0da819 */ /* 0x100fe20000011412 */
[----:B------:R-:W-:Y:S01]  /*07b0*/  @!P2 IMAD R10, R17, 0x18, R18 ;  /* 0x00000018110aa824 */ /* 0x000fe200078e0212 */
[----:B------:R-:W-:Y:S01]  /*07c0*/  @!P0 IADD3 R14, P4, R14, R4, RZ ;  /* 0x000000040e0e8210 */ /* 0x000fe20007f9e0ff */
[----:B------:R-:W-:Y:S01]  /*07d0*/  @!P0 IMAD.SHL.U32 R9, R9, 0x2, RZ ;  /* 0x0000000209098824 */ /* 0x000fe200078e00ff */
[----:B------:R-:W-:-:S02]  /*07e0*/  @!P2 IADD3 R12, P5, R18, R6, RZ ;  /* 0x00000006120ca210 */ /* 0x000fc40007fbe0ff */
[----:B------:R-:W-:Y:S02]  /*07f0*/  @!P1 LEA.HI.X R3, R15, c[0x0][0x164], R16, 0x1, P3 ;  /* 0x000059000f039a11 */ /* 0x000fe400018f0c10 */
[----:B------:R-:W-:Y:S02]  /*0800*/  @!P0 LEA.HI.X.SX32 R17, R4, R11, 0x1, P4 ;  /* 0x0000000b04118211 */ /* 0x000fe400020f0eff */
[----:B------:R-:W-:Y:S01]  /*0810*/  @!P2 LEA.HI.X.SX32 R15, R6, R13, 0x1, P5 ;  /* 0x0000000d060fa211 */ /* 0x000fe200028f0eff */
[----:B------:R-:W-:Y:S01]  /*0820*/  @!P1 IMAD.SHL.U32 R13, R5, 0x2, RZ ;  /* 0x00000002050d9824 */ /* 0x000fe200078e00ff */
[----:B------:R-:W-:Y:S02]  /*0830*/  @!P2 LEA R6, P4, R12, c[0x0][0x160], 0x1 ;  /* 0x000058000c06aa11 */ /* 0x000fe400078808ff */
[----:B------:R-:W-:Y:S02]  /*0840*/  @!P0 LEA R4, P3, R14, c[0x0][0x160], 0x1 ;  /* 0x000058000e048a11 */ /* 0x000fe400078608ff */
[----:B------:R-:W-:Y:S01]  /*0850*/  LEA.HI R11, R7, R7, RZ, 0x1 ;  /* 0x00000007070b7211 */ /* 0x000fe200078f08ff */
[----:B------:R-:W-:Y:S01]  /*0860*/  @!PT LDS RZ, [RZ] ;  /* 0x00000000fffff984 */ /* 0x000fe20000000800 */
[----:B------:R-:W-:Y:S01]  /*0870*/  @!PT LDS RZ, [RZ] ;  /* 0x00000000fffff984 */ /* 0x000fe20000000800 */
[----:B------:R-:W-:Y:S01]  /*0880*/  @!PT LDS RZ, [RZ] ;  /* 0x00000000fffff984 */ /* 0x000fe20000000800 */
[----:B------:R1:W-:Y:S01]  /*0890*/  @!P1 LDGSTS.E.128 [R13+0x80], [R2.64] ;  /* 0x00080000020d9fae */ /* 0x0003e2000b921c44 */
[----:B------:R-:W-:-:S02]  /*08a0*/  @!P2 LEA.HI.X R7, R12, c[0x0][0x164], R15, 0x1, P4 ;  /* 0x000059000c07aa11 */ /* 0x000fc400020f0c0f */
[----:B------:R-:W-:Y:S02]  /*08b0*/  @!P0 LEA.HI.X R5, R14, c[0x0][0x164], R17, 0x1, P3 ;  /* 0x000059000e058a11 */ /* 0x000fe400018f0c11 */
[----:B------:R-:W-:Y:S01]  /*08c0*/  SHF.R.S32.HI R15, RZ, 0x1, R11 ;  /* 0x00000001ff0f7819 */ /* 0x000fe2000001140b */
[----:B------:R-:W-:Y:S01]  /*08d0*/  @!P2 IMAD.SHL.U32 R11, R10, 0x2, RZ ;  /* 0x000000020a0ba824 */ /* 0x000fe200078e00ff */
[----:B------:R-:W-:Y:S01]  /*08e0*/  ISETP.GE.AND P1, PT, R19, c[0x0][0x180], PT ;  /* 0x0000600013007a0c */ /* 0x000fe20003f26270 */
[----:B------:R1:W-:Y:S01]  /*08f0*/  @!P0 LDGSTS.E.128 [R9+0x80], [R4.64] ;  /* 0x0008000004098fae */ /* 0x0003e2000b921c44 */
[----:B------:R-:W-:Y:S01]  /*0900*/  ISETP.GE.AND P0, PT, R8, RZ, PT ;  /* 0x000000ff0800720c */ /* 0x000fe20003f06270 */
[----:B------:R-:W-:Y:S01]  /*0910*/  IMAD.IADD R12, R136, 0x1, R15 ;  /* 0x00000001880c7824 */ /* 0x000fe200078e020f */
[----:B------:R-:W-:Y:S01]  /*0920*/  IADD3 R8, R8, 0x80, RZ ;  /* 0x0000008008087810 */ /* 0x000fe20007ffe0ff */
[----:B------:R1:W-:Y:S03]  /*0930*/  @!P2 LDGSTS.E.128 [R11+0x80], [R6.64] ;  /* 0x00080000060bafae */ /* 0x0003e6000b921c44 */
[----:B------:R-:W-:-:S13]  /*0940*/  ISETP.GE.OR P1, PT, R12, c[0x0][0x178], P1 ;  /* 0x00005e000c007a0c */ /* 0x000fda0000f26670 */
[----:B------:R-:W-:Y:S05]  /*0950*/  @P1 BRA `(.L_x_11) ;  /* 0x0000009000001947 */ /* 0x000fea0003800000 */
[----:B-1----:R-:W-:Y:S01]  /*0960*/  IMAD R2, R12, c[0x0][0x180], RZ ;  /* 0x000060000c027a24 */ /* 0x002fe200078e02ff */
[--C-:B------:R-:W-:Y:S01]  /*0970*/  SHF.R.S32.HI R3, RZ, 0x1f, R19.reuse ;  /* 0x0000001fff037819 */ /* 0x100fe20000011413 */
[----:B------:R-:W-:-:S03]  /*0980*/  IMAD R4, R15, 0x18, R19 ;  /* 0x000000180f047824 */ /* 0x000fc600078e0213 */
[----:B------:R-:W-:-:S04]  /*0990*/  IADD3 R5, P1, R19, R2, RZ ;  /* 0x0000000213057210 */ /* 0x000fc80007f3e0ff */
[----:B------:R-:W-:Y:S02]  /*09a0*/  LEA.HI.X.SX32 R6, R2, R3, 0x1, P1 ;  /* 0x0000000302067211 */ /* 0x000fe400008f0eff */
[----:B------:R-:W-:-:S04]  /*09b0*/  LEA R2, P1, R5, c[0x0][0x160], 0x1 ;  /* 0x0000580005027a11 */ /* 0x000fc800078208ff */
[----:B------:R-:W-:Y:S01]  /*09c0*/  LEA.HI.X R3, R5, c[0x0][0x164], R6, 0x1, P1 ;  /* 0x0000590005037a11 */ /* 0x000fe200008f0c06 */
[----:B------:R-:W-:-:S05]  /*09d0*/  IMAD.SHL.U32 R5, R4, 0x2, RZ ;  /* 0x0000000204057824 */ /* 0x000fca00078e00ff */
[----:B------:R1:W-:Y:S03]  /*09e0*/  LDGSTS.E.128 [R5+0x80], [R2.64] ;  /* 0x0008000002057fae */ /* 0x0003e6000b921c44 */
.L_x_11:
[----:B-1----:R-:W-:Y:S05]  /*09f0*/  BSYNC B2 ;  /* 0x0000000000027941 */ /* 0x002fea0003800000 */
.L_x_10:
[----:B------:R-:W-:Y:S05]  /*0a00*/  @!P0 BRA `(.L_x_12) ;  /* 0xfffffa8000008947 */ /* 0x000fea000383ffff */
.L_x_9:
[----:B------:R-:W-:Y:S05]  /*0a10*/  BSYNC B1 ;  /* 0x0000000000017941 */ /* 0x000fea0003800000 */
.L_x_8:
[----:B------:R-:W-:Y:S01]  /*0a20*/  ISETP.GT.AND P0, PT, R134, 0x1ff, PT ;  /* 0x000001ff8600780c */ /* 0x000fe20003f04270 */
[----:B------:R-:W-:-:S12]  /*0a30*/  BSSY B1, `(.L_x_13) ;  /* 0x0000088000017945 */ /* 0x000fd80003800000 */
[----:B------:R-:W-:Y:S05]  /*0a40*/  @P0 BRA `(.L_x_14) ;  /* 0x0000086000000947 */ /* 0x000fea0003800000 */
[C---:B-1----:R-:W-:Y:S01]  /*0a50*/  IMNMX R3, R134.reuse, 0x1e0, !PT ;  /* 0x000001e086037817 */ /* 0x042fe20007800200 */
[----:B------:R-:W-:Y:S01]  /*0a60*/  BSSY B2, `(.L_x_15) ;  /* 0x0000026000027945 */ /* 0x000fe20003800000 */
[----:B------:R-:W-:Y:S02]  /*0a70*/  IMAD.MOV.U32 R8, RZ, RZ, R134 ;  /* 0x000000ffff087224 */ /* 0x000fe400078e0086 */
[----:B------:R-:W-:-:S04]  /*0a80*/  IADD3 R4, -R134, 0x1f, R3 ;  /* 0x0000001f86047810 */ /* 0x000fc80007ffe103 */
[----:B------:R-:W-:-:S04]  /*0a90*/  LEA.HI R2, R4, 0x1, RZ, 0x1b ;  /* 0x0000000104027811 */ /* 0x000fc800078fd8ff */
[----:B------:R-:W-:-:S13]  /*0aa0*/  LOP3.LUT P0, R2, R2, 0x3, RZ, 0xc0, !PT ;  /* 0x0000000302027812 */ /* 0x000fda000780c0ff */
[----:B------:R-:W-:Y:S05]  /*0ab0*/  @!P0 BRA `(.L_x_16) ;  /* 0x0000020000008947 */ /* 0x000fea0003800000 */
[----:B------:R-:W-:Y:S02]  /*0ac0*/  IMAD.MOV.U32 R5, RZ, RZ, R2 ;  /* 0x000000ffff057224 */ /* 0x000fe400078e0002 */
[----:B------:R-:W-:-:S04]  /*0ad0*/  IMAD.MOV.U32 R8, RZ, RZ, R134 ;  /* 0x000000ffff087224 */ /* 0x000fc800078e0086 */
.L_x_19:
[----:B-1----:R-:W-:Y:S01]  /*0ae0*/  IMAD.SHL.U32 R2, R8, 0x8, RZ ;  /* 0x0000000808027824 */ /* 0x002fe200078e00ff */
[----:B------:R-:W-:Y:S01]  /*0af0*/  SHF.R.S32.HI R7, RZ, 0x1f, R8 ;  /* 0x0000001fff077819 */ /* 0x000fe20000011408 */
[----:B------:R-:W-:Y:S01]  /*0b00*/  BSSY B3, `(.L_x_17) ;  /* 0x0000019000037945 */ /* 0x000fe20003800000 */
[----:B------:R-:W-:Y:S02]  /*0b10*/  IADD3 R5, R5, -0x1, RZ ;  /* 0xffffffff05057810 */ /* 0x000fe40007ffe0ff */
[----:B------:R-:W-:Y:S02]  /*0b20*/  SHF.R.S32.HI R3, RZ, 0x1f, R2 ;  /* 0x0000001fff037819 */ /* 0x000fe40000011402 */
[----:B------:R-:W-:Y:S02]  /*0b30*/  LEA.HI R7, R7, R8, RZ, 0x5 ;  /* 0x0000000807077211 */ /* 0x000fe400078f28ff */
[----:B------:R-:W-:-:S02]  /*0b40*/  LEA.HI R3, R3, R2, RZ, 0x8 ;  /* 0x0000000203037211 */ /* 0x000fc400078f40ff */
[----:B------:R-:W-:Y:S02]  /*0b50*/  SHF.R.S32.HI R6, RZ, 0x5, R7 ;  /* 0x00000005ff067819 */ /* 0x000fe40000011407 */
[----:B------:R-:W-:Y:S02]  /*0b60*/  LOP3.LUT R3, R3, 0xffffff00, RZ, 0xc0, !PT ;  /* 0xffffff0003037812 */ /* 0x000fe400078ec0ff */
[----:B------:R-:W-:-:S03]  /*0b70*/  ISETP.NE.AND P1, PT, R5, RZ, PT ;  /* 0x000000ff0500720c */ /* 0x000fc60003f25270 */
[----:B------:R-:W-:-:S04]  /*0b80*/  IMAD.IADD R9, R2, 0x1, -R3 ;  /* 0x0000000102097824 */ /* 0x000fc800078e0a03 */
[----:B------:R-:W-:-:S05]  /*0b90*/  IMAD.IADD R11, R0, 0x1, R9 ;  /* 0x00000001000b7824 */ /* 0x000fca00078e0209 */
[----:B------:R-:W-:-:S04]  /*0ba0*/  ISETP.GE.AND P0, PT, R11, c[0x0][0x17c], PT ;  /* 0x00005f000b007a0c */ /* 0x000fc80003f06270 */
[----:B------:R-:W-:-:S13]  /*0bb0*/  ISETP.GE.OR P0, PT, R6, c[0x0][0x180], P0 ;  /* 0x0000600006007a0c */ /* 0x000fda0000706670 */
[----:B------:R-:W-:Y:S05]  /*0bc0*/  @P0 BRA `(.L_x_18) ;  /* 0x000000c000000947 */ /* 0x000fea0003800000 */
[C---:B------:R-:W-:Y:S01]  /*0bd0*/  IMAD R2, R6.reuse, c[0x0][0x17c], RZ ;  /* 0x00005f0006027a24 */ /* 0x040fe200078e02ff */
[----:B------:R-:W-:Y:S01]  /*0be0*/  SHF.R.S32.HI R3, RZ, 0x1f, R11 ;  /* 0x0000001fff037819 */ /* 0x000fe2000001140b */
[----:B------:R-:W-:-:S03]  /*0bf0*/  IMAD R6, R6, 0x108, R9 ;  /* 0x0000010806067824 */ /* 0x000fc600078e0209 */
[----:B------:R-:W-:-:S04]  /*0c00*/  IADD3 R7, P0, R11, R2, RZ ;  /* 0x000000020b077210 */ /* 0x000fc80007f1e0ff */
[----:B------:R-:W-:Y:S02]  /*0c10*/  LEA.HI.X.SX32 R10, R2, R3, 0x1, P0 ;  /* 0x00000003020a7211 */ /* 0x000fe400000f0eff */
[----:B------:R-:W-:-:S04]  /*0c20*/  LEA R2, P0, R7, c[0x0][0x168], 0x1 ;  /* 0x00005a0007027a11 */ /* 0x000fc800078008ff */
[----:B------:R-:W-:Y:S01]  /*0c30*/  LEA.HI.X R3, R7, c[0x0][0x16c], R10, 0x1, P0 ;  /* 0x00005b0007037a11 */ /* 0x000fe200000f0c0a */
[----:B------:R-:W-:-:S05]  /*0c40*/  IMAD.SHL.U32 R7, R6, 0x2, RZ ;  /* 0x0000000206077824 */ /* 0x000fca00078e00ff */
[----:B------:R-:W-:Y:S01]  /*0c50*/  @!PT LDS RZ, [RZ] ;  /* 0x00000000fffff984 */ /* 0x000fe20000000800 */
[----:B------:R-:W-:Y:S01]  /*0c60*/  @!PT LDS RZ, [RZ] ;  /* 0x00000000fffff984 */ /* 0x000fe20000000800 */
[----:B------:R-:W-:Y:S01]  /*0c70*/  @!PT LDS RZ, [RZ] ;  /* 0x00000000fffff984 */ /* 0x000fe20000000800 */
[----:B------:R1:W-:Y:S03]  /*0c80*/  LDGSTS.E.128 [R7+0x1880], [R2.64] ;  /* 0x0188000002077fae */ /* 0x0003e6000b921c44 */
.L_x_18:
[----:B------:R-:W-:Y:S05]  /*0c90*/  BSYNC B3 ;  /* 0x0000000000037941 */ /* 0x000fea0003800000 */
.L_x_17:
[----:B------:R-:W-:Y:S01]  /*0ca0*/  IADD3 R8, R8, 0x20, RZ ;  /* 0x0000002008087810 */ /* 0x000fe20007ffe0ff */
[----:B------:R-:W-:Y:S05]  /*0cb0*/  @P1 BRA `(.L_x_19) ;  /* 0xfffffe2000001947 */ /* 0x000fea000383ffff */
.L_x_16:
[----:B------:R-:W-:Y:S05]  /*0cc0*/  BSYNC B2 ;  /* 0x0000000000027941 */ /* 0x000fea0003800000 */
.L_x_15:
[----:B------:R-:W-:-:S13]  /*0cd0*/  ISETP.GE.U32.AND P0, PT, R4, 0x60, PT ;  /* 0x000000600400780c */ /* 0x000fda0003f06070 */
[----:B------:R-:W-:Y:S05]  /*0ce0*/  @!P0 BRA `(.L_x_14) ;  /* 0x000005c000008947 */ /* 0x000fea0003800000 */
.L_x_22:
[C---:B------:R-:W-:Y:S01]  /*0cf0*/  IADD3 R4, R8.reuse, 0x20, RZ ;  /* 0x0000002008047810 */ /* 0x040fe20007ffe0ff */
[C---:B-1----:R-:W-:Y:S01]  /*0d00*/  IMAD.SHL.U32 R2, R8.reuse, 0x8, RZ ;  /* 0x0000000808027824 */ /* 0x042fe200078e00ff */
[----:B------:R-:W-:Y:S01]  /*0d10*/  IADD3 R7, R8, 0x40, RZ ;  /* 0x0000004008077810 */ /* 0x000fe20007ffe0ff */
[----:B------:R-:W-:Y:S01]  /*0d20*/  BSSY B2, `(.L_x_20) ;  /* 0x0000057000027945 */ /* 0x000fe20003800000 */
[----:B------:R-:W-:Y:S02]  /*0d30*/  SHF.R.S32.HI R5, RZ, 0x1f, R4 ;  /* 0x0000001fff057819 */ /* 0x000fe40000011404 */
[----:B------:R-:W-:Y:S01]  /*0d40*/  SHF.R.S32.HI R3, RZ, 0x1f, R2 ;  /* 0x0000001fff037819 */ /* 0x000fe20000011402 */
[----:B------:R-:W-:Y:S01]  /*0d50*/  IMAD.SHL.U32 R9, R7, 0x8, RZ ;  /* 0x0000000807097824 */ /* 0x000fe200078e00ff */
[----:B------:R-:W-:Y:S01]  /*0d60*/  LEA.HI R6, R5, R4, RZ, 0x5 ;  /* 0x0000000405067211 */ /* 0x000fe200078f28ff */
[----:B------:R-:W-:Y:S01]  /*0d70*/  IMAD.SHL.U32 R4, R4, 0x8, RZ ;  /* 0x0000000804047824 */ /* 0x000fe200078e00ff */
[----:B------:R-:W-:-:S02]  /*0d80*/  SHF.R.S32.HI R10, RZ, 0x1f, R7 ;  /* 0x0000001fff0a7819 */ /* 0x000fc40000011407 */
[----:B------:R-:W-:Y:S02]  /*0d90*/  LEA.HI R3, R3, R2, RZ, 0x8 ;  /* 0x0000000203037211 */ /* 0x000fe400078f40ff */
[----:B------:R-:W-:Y:S02]  /*0da0*/  LEA.HI R10, R10, R7, RZ, 0x5 ;  /* 0x000000070a0a7211 */ /* 0x000fe400078f28ff */
[----:B------:R-:W-:Y:S02]  /*0db0*/  SHF.R.S32.HI R7, RZ, 0x1f, R4 ;  /* 0x0000001fff077819 */ /* 0x000fe40000011404 */
[----:B------:R-:W-:Y:S02]  /*0dc0*/  LOP3.LUT R3, R3, 0xffffff00, RZ, 0xc0, !PT ;  /* 0xffffff0003037812 */ /* 0x000fe400078ec0ff */
[----:B------:R-:W-:Y:S02]  /*0dd0*/  SHF.R.S32.HI R12, RZ, 0x1f, R9 ;  /* 0x0000001fff0c7819 */ /* 0x000fe40000011409 */
[----:B------:R-:W-:Y:S01]  /*0de0*/  LEA.HI R7, R7, R4, RZ, 0x8 ;  /* 0x0000000407077211 */ /* 0x000fe200078f40ff */
[----:B------:R-:W-:Y:S01]  /*0df0*/  IMAD.IADD R13, R2, 0x1, -R3 ;  /* 0x00000001020d7824 */ /* 0x000fe200078e0a03 */
[----:B------:R-:W-:-:S02]  /*0e00*/  LEA.HI R12, R12, R9, RZ, 0x8 ;  /* 0x000000090c0c7211 */ /* 0x000fc400078f40ff */
[----:B------:R-:W-:Y:S01]  /*0e10*/  SHF.R.S32.HI R5, RZ, 0x1f, R8 ;  /* 0x0000001fff057819 */ /* 0x000fe20000011408 */
[----:B------:R-:W-:Y:S01]  /*0e20*/  IMAD.IADD R11, R0, 0x1, R13 ;  /* 0x00000001000b7824 */ /* 0x000fe200078e020d */
[----:B------:R-:W-:Y:S02]  /*0e30*/  LOP3.LUT R7, R7, 0xffffff00, RZ, 0xc0, !PT ;  /* 0xffffff0007077812 */ /* 0x000fe400078ec0ff */
[----:B------:R-:W-:Y:S02]  /*0e40*/  LOP3.LUT R12, R12, 0xffffff00, RZ, 0xc0, !PT ;  /* 0xffffff000c0c7812 */ /* 0x000fe400078ec0ff */
[----:B------:R-:W-:Y:S01]  /*0e50*/  LEA.HI R5, R5, R8, RZ, 0x5 ;  /* 0x0000000805057211 */ /* 0x000fe200078f28ff */
[----:B------:R-:W-:Y:S01]  /*0e60*/  IMAD.IADD R15, R4, 0x1, -R7 ;  /* 0x00000001040f7824 */ /* 0x000fe200078e0a07 */
[----:B------:R-:W-:Y:S01]  /*0e70*/  ISETP.GE.AND P1, PT, R11, c[0x0][0x17c], PT ;  /* 0x00005f000b007a0c */ /* 0x000fe20003f26270 */
[----:B------:R-:W-:Y:S01]  /*0e80*/  IMAD.IADD R19, R9, 0x1, -R12 ;  /* 0x0000000109137824 */ /* 0x000fe200078e0a0c */
[----:B------:R-:W-:Y:S01]  /*0e90*/  SHF.R.S32.HI R14, RZ, 0x5, R5 ;  /* 0x00000005ff0e7819 */ /* 0x000fe20000011405 */
[----:B------:R-:W-:Y:S01]  /*0ea0*/  IMAD.IADD R17, R0, 0x1, R15 ;  /* 0x0000000100117824 */ /* 0x000fe200078e020f */
[----:B------:R-:W-:Y:S01]  /*0eb0*/  IADD3 R3, R8, 0x60, RZ ;  /* 0x0000006008037810 */ /* 0x000fe20007ffe0ff */
[----:B------:R-:W-:Y:S01]  /*0ec0*/  IMAD.IADD R21, R0, 0x1, R19 ;  /* 0x0000000100157824 */ /* 0x000fe200078e0213 */
[----:B------:R-:W-:-:S02]  /*0ed0*/  ISETP.GE.OR P1, PT, R14, c[0x0][0x180], P1 ;  /* 0x000060000e007a0c */ /* 0x000fc40000f26670 */
[----:B------:R-:W-:Y:S01]  /*0ee0*/  SHF.R.S32.HI R9, RZ, 0x5, R6 ;  /* 0x00000005ff097819 */ /* 0x000fe20000011406 */
[----:B------:R-:W-:Y:S01]  /*0ef0*/  IMAD.SHL.U32 R5, R3, 0x8, RZ ;  /* 0x0000000803057824 */ /* 0x000fe200078e00ff */
[----:B------:R-:W-:Y:S02]  /*0f00*/  ISETP.GE.AND P0, PT, R17, c[0x0][0x17c], PT ;  /* 0x00005f0011007a0c */ /* 0x000fe40003f06270 */
[----:B------:R-:W-:Y:S02]  /*0f10*/  SHF.R.S32.HI R16, RZ, 0x5, R10 ;  /* 0x00000005ff107819 */ /* 0x000fe4000001140a */
[----:B------:R-:W-:Y:S02]  /*0f20*/  ISETP.GE.AND P2, PT, R21, c[0x0][0x17c], PT ;  /* 0x00005f0015007a0c */ /* 0x000fe40003f46270 */
[----:B------:R-:W-:Y:S02]  /*0f30*/  SHF.R.S32.HI R2, RZ, 0x1f, R5 ;  /* 0x0000001fff027819 */ /* 0x000fe40000011405 */
[----:B------:R-:W-:-:S02]  /*0f40*/  ISETP.GE.OR P0, PT, R9, c[0x0][0x180], P0 ;  /* 0x0000600009007a0c */ /* 0x000fc40000706670 */
[----:B------:R-:W-:Y:S02]  /*0f50*/  ISETP.GE.OR P2, PT, R16, c[0x0][0x180], P2 ;  /* 0x0000600010007a0c */ /* 0x000fe40001746670 */
[----:B------:R-:W-:Y:S01]  /*0f60*/  LEA.HI R6, R2, R5, RZ, 0x8 ;  /* 0x0000000502067211 */ /* 0x000fe200078f40ff */
[----:B------:R-:W-:Y:S01]  /*0f70*/  @!P1 IMAD R2, R14, c[0x0][0x17c], RZ ;  /* 0x00005f000e029a24 */ /* 0x000fe200078e02ff */
[----:B------:R-:W-:Y:S02]  /*0f80*/  SHF.R.S32.HI R4, RZ, 0x1f, R3 ;  /* 0x0000001fff047819 */ /* 0x000fe40000011403 */
[----:B------:R-:W-:Y:S02]  /*0f90*/  LOP3.LUT R6, R6, 0xffffff00, RZ, 0xc0, !PT ;  /* 0xffffff0006067812 */ /* 0x000fe400078ec0ff */
[----:B------:R-:W-:Y:S02]  /*0fa0*/  @!P1 SHF.R.S32.HI R7, RZ, 0x1f, R11 ;  /* 0x0000001fff079819 */ /* 0x000fe4000001140b */
[----:B------:R-:W-:Y:S01]  /*0fb0*/  @!P1 IADD3 R10, P3, R11, R2, RZ ;  /* 0x000000020b0a9210 */ /* 0x000fe20007f7e0ff */
[----:B------:R-:W-:Y:S01]  /*0fc0*/  IMAD.IADD R23, R5, 0x1, -R6 ;  /* 0x0000000105177824 */ /* 0x000fe200078e0a06 */
[----:B------:R-:W-:Y:S01]  /*0fd0*/  LEA.HI R11, R4, R3, RZ, 0x5 ;  /* 0x00000003040b7211 */ /* 0x000fe200078f28ff */
[----:B------:R-:W-:Y:S01]  /*0fe0*/  @!P0 IMAD R4, R9, c[0x0][0x17c], RZ ;  /* 0x00005f0009048a24 */ /* 0x000fe200078e02ff */
[----:B------:R-:W-:Y:S01]  /*0ff0*/  @!P1 LEA.HI.X.SX32 R3, R2, R7, 0x1, P3 ;  /* 0x0000000702039211 */ /* 0x000fe200018f0eff */
[----:B------:R-:W-:Y:S01]  /*1000*/  @!P2 IMAD R6, R16, c[0x0][0x17c], RZ ;  /* 0x00005f001006aa24 */ /* 0x000fe200078e02ff */
[----:B------:R-:W-:Y:S01]  /*1010*/  @!P0 SHF.R.S32.HI R7, RZ, 0x1f, R17 ;  /* 0x0000001fff078819 */ /* 0x000fe20000011411 */
[----:B------:R-:W-:Y:S01]  /*1020*/  @!P1 IMAD R5, R14, 0x108, R13 ;  /* 0x000001080e059824 */ /* 0x000fe200078e020d */
[----:B------:R-:W-:Y:S01]  /*1030*/  @!P0 IADD3 R14, P4, R17, R4, RZ ;  /* 0x00000004110e8210 */ /* 0x000fe20007f9e0ff */
[----:B------:R-:W-:Y:S01]  /*1040*/  @!P0 IMAD R9, R9, 0x108, R15 ;  /* 0x0000010809098824 */ /* 0x000fe200078e020f */
[----:B------:R-:W-:-:S02]  /*1050*/  @!P2 SHF.R.S32.HI R13, RZ, 0x1f, R21 ;  /* 0x0000001fff0da819 */ /* 0x000fc40000011415 */
[----:B------:R-:W-:Y:S01]  /*1060*/  @!P2 IADD3 R12, P5, R21, R6, RZ ;  /* 0x00000006150ca210 */ /* 0x000fe20007fbe0ff */
[----:B------:R-:W-:Y:S01]  /*1070*/  @!P0 IMAD.SHL.U32 R9, R9, 0x2, RZ ;  /* 0x0000000209098824 */ /* 0x000fe200078e00ff */
[----:B------:R-:W-:Y:S02]  /*1080*/  @!P1 LEA R2, P3, R10, c[0x0][0x168], 0x1 ;  /* 0x00005a000a029a11 */ /* 0x000fe400078608ff */
[----:B------:R-:W-:Y:S02]  /*1090*/  @!P0 LEA.HI.X.SX32 R15, R4, R7, 0x1, P4 ;  /* 0x00000007040f8211 */ /* 0x000fe400020f0eff */
[----:B------:R-:W-:Y:S01]  /*10a0*/  @!P2 LEA.HI.X.SX32 R7, R6, R13, 0x1, P5 ;  /* 0x0000000d0607a211 */ /* 0x000fe200028f0eff */
[----:B------:R-:W-:Y:S01]  /*10b0*/  @!P1 IMAD.SHL.U32 R13, R5, 0x2, RZ ;  /* 0x00000002050d9824 */ /* 0x000fe200078e00ff */
[----:B------:R-:W-:Y:S01]  /*10c0*/  @!P1 LEA.HI.X R3, R10, c[0x0][0x16c], R3, 0x1, P3 ;  /* 0x00005b000a039a11 */ /* 0x000fe200018f0c03 */
[----:B------:R-:W-:Y:S01]  /*10d0*/  @!P2 IMAD R10, R16, 0x108, R19 ;  /* 0x00000108100aa824 */ /* 0x000fe200078e0213 */
[----:B------:R-:W-:-:S02]  /*10e0*/  @!P2 LEA R6, P4, R12, c[0x0][0x168], 0x1 ;  /* 0x00005a000c06aa11 */ /* 0x000fc400078808ff */
[----:B------:R-:W-:Y:S01]  /*10f0*/  @!P0 LEA R4, P3, R14, c[0x0][0x168], 0x1 ;  /* 0x00005a000e048a11 */ /* 0x000fe200078608ff */
[----:B------:R-:W-:Y:S01]  /*1100*/  @!PT LDS RZ, [RZ] ;  /* 0x00000000fffff984 */ /* 0x000fe20000000800 */
[----:B------:R-:W-:Y:S01]  /*1110*/  @!PT LDS RZ, [RZ] ;  /* 0x00000000fffff984 */ /* 0x000fe20000000800 */
[----:B------:R-:W-:Y:S01]  /*1120*/  @!PT LDS RZ, [RZ] ;  /* 0x00000000fffff984 */ /* 0x000fe20000000800 */
[----:B------:R1:W-:Y:S01]  /*1130*/  @!P1 LDGSTS.E.128 [R13+0x1880], [R2.64] ;  /* 0x01880000020d9fae */ /* 0x0003e2000b921c44 */
[----:B------:R-:W-:Y:S02]  /*1140*/  @!P2 LEA.HI.X R7, R12, c[0x0][0x16c], R7, 0x1, P4 ;  /* 0x00005b000c07aa11 */ /* 0x000fe400020f0c07 */
[----:B------:R-:W-:Y:S01]  /*1150*/  @!P0 LEA.HI.X R5, R14, c[0x0][0x16c], R15, 0x1, P3 ;  /* 0x00005b000e058a11 */ /* 0x000fe200018f0c0f */
[----:B------:R-:W-:Y:S01]  /*1160*/  IMAD.IADD R15, R0, 0x1, R23 ;  /* 0x00000001000f7824 */ /* 0x000fe200078e0217 */
[----:B------:R-:W-:Y:S01]  /*1170*/  SHF.R.S32.HI R12, RZ, 0x5, R11 ;  /* 0x00000005ff0c7819 */ /* 0x000fe2000001140b */
[----:B------:R-:W-:Y:S02]  /*1180*/  @!P2 IMAD.SHL.U32 R11, R10, 0x2, RZ ;  /* 0x000000020a0ba824 */ /* 0x000fe400078e00ff */
[----:B------:R1:W-:Y:S01]  /*1190*/  @!P0 LDGSTS.E.128 [R9+0x1880], [R4.64] ;  /* 0x0188000004098fae */ /* 0x0003e2000b921c44 */
[----:B------:R-:W-:-:S02]  /*11a0*/  ISETP.GE.AND P1, PT, R15, c[0x0][0x17c], PT ;  /* 0x00005f000f007a0c */ /* 0x000fc40003f26270 */
[----:B------:R-:W-:Y:S01]  /*11b0*/  ISETP.GE.AND P0, PT, R8, 0x180, PT ;  /* 0x000001800800780c */ /* 0x000fe20003f06270 */
[----:B------:R1:W-:Y:S01]  /*11c0*/  @!P2 LDGSTS.E.128 [R11+0x1880], [R6.64] ;  /* 0x01880000060bafae */ /* 0x0003e2000b921c44 */
[----:B------:R-:W-:Y:S02]  /*11d0*/  ISETP.GE.OR P1, PT, R12, c[0x0][0x180], P1 ;  /* 0x000060000c007a0c */ /* 0x000fe40000f26670 */
[----:B------:R-:W-:-:S11]  /*11e0*/  IADD3 R8, R8, 0x80, RZ ;  /* 0x0000008008087810 */ /* 0x000fd60007ffe0ff */
[----:B------:R-:W-:Y:S05]  /*11f0*/  @P1 BRA `(.L_x_21) ;  /* 0x0000009000001947 */ /* 0x000fea0003800000 */
[C---:B-1----:R-:W-:Y:S01]  /*1200*/  IMAD R2, R12.reuse, c[0x0][0x17c], RZ ;  /* 0x00005f000c027a24 */ /* 0x042fe200078e02ff */
[----:B------:R-:W-:Y:S01]  /*1210*/  SHF.R.S32.HI R3, RZ, 0x1f, R15 ;  /* 0x0000001fff037819 */ /* 0x000fe2000001140f */
[----:B------:R-:W-:-:S03]  /*1220*/  IMAD R4, R12, 0x108, R23 ;  /* 0x000001080c047824 */ /* 0x000fc600078e0217 */
[----:B------:R-:W-:-:S04]  /*1230*/  IADD3 R5, P1, R15, R2, RZ ;  /* 0x000000020f057210 */ /* 0x000fc80007f3e0ff */
[----:B------:R-:W-:Y:S02]  /*1240*/  LEA.HI.X.SX32 R6, R2, R3, 0x1, P1 ;  /* 0x0000000302067211 */ /* 0x000fe400008f0eff */
[----:B------:R-:W-:-:S04]  /*1250*/  LEA R2, P1, R5, c[0x0][0x168], 0x1 ;  /* 0x00005a0005027a11 */ /* 0x000fc800078208ff */
[----:B------:R-:W-:Y:S01]  /*1260*/  LEA.HI.X R3, R5, c[0x0][0x16c], R6, 0x1, P1 ;  /* 0x00005b0005037a11 */ /* 0x000fe200008f0c06 */
[----:B------:R-:W-:-:S05]  /*1270*/  IMAD.SHL.U32 R5, R4, 0x2, RZ ;  /* 0x0000000204057824 */ /* 0x000fca00078e00ff */
[----:B------:R1:W-:Y:S03]  /*1280*/  LDGSTS.E.128 [R5+0x1880], [R2.64] ;  /* 0x0188000002057fae */ /* 0x0003e6000b921c44 */
.L_x_21:
[----:B-1----:R-:W-:Y:S05]  /*1290*/  BSYNC B2 ;  /* 0x0000000000027941 */ /* 0x002fea0003800000 */
.L_x_20:
[----:B------:R-:W-:Y:S05]  /*12a0*/  @!P0 BRA `(.L_x_22) ;  /* 0xfffffa4000008947 */ /* 0x000fea000383ffff */
.L_x_14:
[----:B------:R-:W-:Y:S05]  /*12b0*/  BSYNC B1 ;  /* 0x0000000000017941 */ /* 0x000fea0003800000 */
.L_x_13:
[----:B------:R-:W0:Y:S02]  /*12c0*/  LDGDEPBAR ;  /* 0x00000000000079af */ /* 0x000e240000000000 */
.L_x_2:
[----:B------:R-:W-:-:S04]  /*12d0*/  DEPBAR.LE SB0, 0x0 ;  /* 0x000080000000791a */ /* 0x000fc80000000000 */
.L_x_1:
[----:B------:R-:W-:Y:S05]  /*12e0*/  BSYNC B0 ;  /* 0x0000000000007941 */ /* 0x000fea0003800000 */
.L_x_0:
[----:B------:R-:W-:Y:S01]  /*12f0*/  IMAD.MOV.U32 R4, RZ, RZ, c[0x0][0x180] ;  /* 0x00006000ff047624 */ /* 0x000fe200078e00ff */
[----:B------:R-:W-:Y:S01]  /*1300*/  BAR.SYNC.DEFER_BLOCKING 0x0 ;  /* 0x0000000000007b1d */ /* 0x000fe20000010000 */
[----:B------:R-:W-:Y:S01]  /*1310*/  IMAD.MOV.U32 R102, RZ, RZ, RZ ;  /* 0x000000ffff667224 */ /* 0x000fe200078e00ff */
[----:B------:R-:W-:Y:S01]  /*1320*/  CS2R R100, SRZ ;  /* 0x0000000000647805 */ /* 0x000fe2000001ff00 */
[----:B------:R-:W-:Y:S01]  /*1330*/  IMAD.MOV.U32 R104, RZ, RZ, RZ ;  /* 0x000000ffff687224 */ /* 0x000fe200078e00ff */
[----:B------:R-:W-:Y:S01]  /*1340*/  ISETP.GE.AND P0, PT, R4, 0x1, PT ;  /* 0x000000010400780c */ /* 0x000fe20003f06270 */
[----:B------:R-:W-:Y:S01]  /*1350*/  CS2R R98, SRZ ;  /* 0x0000000000627805 */ /* 0x000fe2000001ff00 */
[----:B------:R-:W-:Y:S01]  /*1360*/  IMAD.MOV.U32 R106, RZ, RZ, RZ ;  /* 0x000000ffff6a7224 */ /* 0x000fe200078e00ff */
        /* <DEDUP_REMOVED lines=26> */
[----:B-1----:R-:W-:Y:S01]  /*1510*/  CS2R R2, SRZ ;  /* 0x0000000000027805 */ /* 0x002fe2000001ff00 */
[----:B------:R-:W-:Y:S05]  /*1520*/  @!P0 BRA `(.L_x_23) ;  /* 0x0000221000008947 */ /* 0x000fea0003800000 */
[----:B------:R-:W-:Y:S01]  /*1530*/  IADD3 R2, R4, 0xf, RZ ;  /* 0x0000000f04027810 */ /* 0x000fe20007ffe0ff */
[C---:B------:R-:W-:Y:S01]  /*1540*/  IMAD.SHL.U32 R140, R134.reuse, 0x8, RZ ;  /* 0x00000008868c7824 */ /* 0x040fe200078e00ff */
[----:B------:R-:W-:Y:S01]  /*1550*/  IADD3 R4, R134, 0x20, RZ ;  /* 0x0000002086047810 */ /* 0x000fe20007ffe0ff */
[----:B------:R-:W-:Y:S01]  /*1560*/  IMAD.MOV.U32 R146, RZ, RZ, RZ ;  /* 0x000000ffff927224 */ /* 0x000fe200078e00ff */
[----:B------:R-:W-:Y:S01]  /*1570*/  SHF.R.S32.HI R5, RZ, 0x1f, R2 ;  /* 0x0000001fff057819 */ /* 0x000fe20000011402 */
[----:B------:R-:W-:Y:S01]  /*1580*/  IMAD.MOV.U32 R102, RZ, RZ, RZ ;  /* 0x000000ffff667224 */ /* 0x000fe200078e00ff */
[----:B------:R-:W-:Y:S01]  /*1590*/  SHF.R.S32.HI R3, RZ, 0x1f, R140 ;  /* 0x0000001fff037819 */ /* 0x000fe2000001148c */
[----:B------:R-:W-:Y:S01]  /*15a0*/  IMAD.SHL.U32 R143, R4, 0x8, RZ ;  /* 0x00000008048f7824 */ /* 0x000fe200078e00ff */
[----:B------:R-:W-:Y:S01]  /*15b0*/  LEA.HI R153, R5, R2, RZ, 0x4 ;  /* 0x0000000205997211 */ /* 0x000fe200078f20ff */
[----:B------:R-:W-:Y:S01]  /*15c0*/  CS2R R100, SRZ ;  /* 0x0000000000647805 */ /* 0x000fe2000001ff00 */
[----:B------:R-:W-:Y:S01]  /*15d0*/  IADD3 R7, R134, 0x40, RZ ;  /* 0x0000004086077810 */ /* 0x000fe20007ffe0ff */
[----:B------:R-:W-:Y:S01]  /*15e0*/  IMAD.MOV.U32 R104, RZ, RZ, RZ ;  /* 0x000000ffff687224 */ /* 0x000fe200078e00ff */
[CC--:B------:R-:W-:Y:S01]  /*15f0*/  LEA.HI R2, R3.reuse, R140.reuse, RZ, 0x4 ;  /* 0x0000008c03027211 */ /* 0x0c0fe200078f20ff */
[----:B------:R-:W-:Y:S01]  /*1600*/  CS2R R98, SRZ ;  /* 0x0000000000627805 */ /* 0x000fe2000001ff00 */
[----:B------:R-:W-:Y:S01]  /*1610*/  LEA.HI R3, R3, R140, RZ, 0x8 ;  /* 0x0000008c03037211 */ /* 0x000fe200078f40ff */
[----:B------:R-:W-:Y:S01]  /*1620*/  IMAD.SHL.U32 R145, R7, 0x8, RZ ;  /* 0x0000000807917824 */ /* 0x000fe200078e00ff */
[----:B------:R-:W-:Y:S01]  /*1630*/  LOP3.LUT R139, R2, 0xfffffff0, RZ, 0xc0, !PT ;  /* 0xfffffff0028b7812 */ /* 0x000fe200078ec0ff */
[----:B------:R-:W-:Y:S01]  /*1640*/  IMAD.MOV.U32 R106, RZ, RZ, RZ ;  /* 0x000000ffff6a7224 */ /* 0x000fe200078e00ff */
[----:B------:R-:W-:Y:S01]  /*1650*/  LOP3.LUT R3, R3, 0xffffff00, RZ, 0xc0, !PT ;  /* 0xffffff0003037812 */ /* 0x000fe200078ec0ff */
[----:B------:R-:W-:Y:S01]  /*1660*/  CS2R R96, SRZ ;  /* 0x0000000000607805 */ /* 0x000fe2000001ff00 */
[----:B------:R-:W-:Y:S01]  /*1670*/  SHF.R.S32.HI R2, RZ, 0x1f, R143 ;  /* 0x0000001fff027819 */ /* 0x000fe2000001148f */
[C---:B------:R-:W-:Y:S01]  /*1680*/  IMAD.IADD R139, R140.reuse, 0x1, -R139 ;  /* 0x000000018c8b7824 */ /* 0x040fe200078e0a8b */
[----:B------:R-:W-:Y:S01]  /*1690*/  SHF.R.S32.HI R6, RZ, 0x1f, R145 ;  /* 0x0000001fff067819 */ /* 0x000fe20000011491 */
[----:B------:R-:W-:Y:S01]  /*16a0*/  IMAD.IADD R140, R140, 0x1, -R3 ;  /* 0x000000018c8c7824 */ /* 0x000fe200078e0a03 */
[CC--:B------:R-:W-:Y:S01]  /*16b0*/  LEA.HI R3, R2.reuse, R143.reuse, RZ, 0x4 ;  /* 0x0000008f02037211 */ /* 0x0c0fe200078f20ff */
[----:B------:R-:W-:Y:S01]  /*16c0*/  IMAD.MOV.U32 R108, RZ, RZ, RZ ;  /* 0x000000ffff6c7224 */ /* 0x000fe200078e00ff */
[----:B------:R-:W-:Y:S01]  /*16d0*/  LEA.HI R5, R2, R143, RZ, 0x8 ;  /* 0x0000008f02057211 */ /* 0x000fe200078f40ff */
[----:B------:R-:W-:Y:S01]  /*16e0*/  CS2R R94, SRZ ;  /* 0x00000000005e7805 */ /* 0x000fe2000001ff00 */
[CC--:B------:R-:W-:Y:S01]  /*16f0*/  LEA.HI R9, R6.reuse, R145.reuse, RZ, 0x8 ;  /* 0x0000009106097211 */ /* 0x0c0fe200078f40ff */
[----:B------:R-:W-:Y:S01]  /*1700*/  IMAD.MOV.U32 R110, RZ, RZ, RZ ;  /* 0x000000ffff6e7224 */ /* 0x000fe200078e00ff */
[----:B------:R-:W-:Y:S01]  /*1710*/  LEA.HI R8, R6, R145, RZ, 0x4 ;  /* 0x0000009106087211 */ /* 0x000fe200078f20ff */
[----:B------:R-:W-:Y:S01]  /*1720*/  CS2R R92, SRZ ;  /* 0x00000000005c7805 */ /* 0x000fe2000001ff00 */
[----:B------:R-:W-:Y:S01]  /*1730*/  LOP3.LUT R2, R3, 0xfffffff0, RZ, 0xc0, !PT ;  /* 0xfffffff003027812 */ /* 0x000fe200078ec0ff */
[----:B------:R-:W-:Y:S01]  /*1740*/  IMAD.MOV.U32 R112, RZ, RZ, RZ ;  /* 0x000000ffff707224 */ /* 0x000fe200078e00ff */
[----:B------:R-:W-:Y:S01]  /*1750*/  LOP3.LUT R6, R5, 0xffffff00, RZ, 0xc0, !PT ;  /* 0xffffff0005067812 */ /* 0x000fe200078ec0ff */
[----:B------:R-:W-:Y:S01]  /*1760*/  CS2R R90, SRZ ;  /* 0x00000000005a7805 */ /* 0x000fe2000001ff00 */
[----:B------:R-:W-:Y:S01]  /*1770*/  LOP3.LUT R10, R9, 0xffffff00, RZ, 0xc0, !PT ;  /* 0xffffff00090a7812 */ /* 0x000fe200078ec0ff */
[C---:B------:R-:W-:Y:S01]  /*1780*/  IMAD.IADD R141, R143.reuse, 0x1, -R2 ;  /* 0x000000018f8d7824 */ /* 0x040fe200078e0a02 */
[----:B------:R-:W-:Y:S01]  /*1790*/  LEA.HI R149, R134, R134, RZ, 0x1 ;  /* 0x0000008686957211 */ /* 0x000fe200078f08ff */
[----:B------:R-:W-:Y:S01]  /*17a0*/  IMAD.IADD R143, R143, 0x1, -R6 ;  /* 0x000000018f8f7824 */ /* 0x000fe200078e0a06 */
[-C--:B------:R-:W-:Y:S01]  /*17b0*/  LEA.HI R150, R4, R4.reuse, RZ, 0x1 ;  /* 0x0000000404967211 */ /* 0x080fe200078f08ff */
[----:B------:R-:W-:Y:S01]  /*17c0*/  IMAD.MOV.U32 R114, RZ, RZ, RZ ;  /* 0x000000ffff727224 */ /* 0x000fe200078e00ff */
[-C--:B------:R-:W-:Y:S01]  /*17d0*/  LEA.HI R151, R7, R7.reuse, RZ, 0x1 ;  /* 0x0000000707977211 */ /* 0x080fe200078f08ff */
[----:B------:R-:W-:Y:S01]  /*17e0*/  CS2R R88, SRZ ;  /* 0x0000000000587805 */ /* 0x000fe2000001ff00 */
[C---:B------:R-:W-:Y:S01]  /*17f0*/  IMNMX R147, R134.reuse, 0x60, !PT ;  /* 0x0000006086937817 */ /* 0x040fe20007800200 */
[----:B------:R-:W-:Y:S01]  /*1800*/  IMAD.MOV.U32 R116, RZ, RZ, RZ ;  /* 0x000000ffff747224 */ /* 0x000fe200078e00ff */
[----:B------:R-:W-:Y:S01]  /*1810*/  IMNMX R9, R134, 0x1e0, !PT ;  /* 0x000001e086097817 */ /* 0x000fe20007800200 */
[----:B------:R-:W-:Y:S01]  /*1820*/  CS2R R86, SRZ ;  /* 0x0000000000567805 */ /* 0x000fe2000001ff00 */
[----:B------:R-:W-:Y:S01]  /*1830*/  SHF.R.S32.HI R149, RZ, 0x1, R149 ;  /* 0x00000001ff957819 */ /* 0x000fe20000011495 */
[----:B------:R-:W-:Y:S01]  /*1840*/  IMAD.MOV.U32 R118, RZ, RZ, RZ ;  /* 0x000000ffff767224 */ /* 0x000fe200078e00ff */
[----:B------:R-:W-:Y:S01]  /*1850*/  SHF.R.S32.HI R150, RZ, 0x1, R150 ;  /* 0x00000001ff967819 */ /* 0x000fe20000011496 */
[----:B------:R-:W-:Y:S01]  /*1860*/  CS2R R84, SRZ ;  /* 0x0000000000547805 */ /* 0x000fe2000001ff00 */
[----:B------:R-:W-:Y:S01]  /*1870*/  SHF.R.S32.HI R151, RZ, 0x1, R151 ;  /* 0x00000001ff977819 */ /* 0x000fe20000011497 */
[C---:B------:R-:W-:Y:S01]  /*1880*/  IMAD.IADD R158, R136.reuse, 0x1, R149 ;  /* 0x00000001889e7824 */ /* 0x040fe200078e0295 */
[----:B------:R-:W-:Y:S01]  /*1890*/  SHF.R.S32.HI R5, RZ, 0x1f, R4 ;  /* 0x0000001fff057819 */ /* 0x000fe20000011404 */
[C---:B------:R-:W-:Y:S01]  /*18a0*/  IMAD.IADD R159, R136.reuse, 0x1, R150 ;  /* 0x00000001889f7824 */ /* 0x040fe200078e0296 */
[----:B------:R-:W-:Y:S01]  /*18b0*/  SHF.R.S32.HI R6, RZ, 0x1f, R7 ;  /* 0x0000001fff067819 */ /* 0x000fe20000011407 */
[----:B------:R-:W-:Y:S01]  /*18c0*/  IMAD.IADD R160, R136, 0x1, R151 ;  /* 0x0000000188a07824 */ /* 0x000fe200078e0297 */
[C---:B------:R-:W-:Y:S01]  /*18d0*/  IADD3 R147, -R134.reuse, 0x1f, R147 ;  /* 0x0000001f86937810 */ /* 0x040fe20007ffe193 */
[----:B------:R-:W-:Y:S01]  /*18e0*/  IMAD.MOV.U32 R120, RZ, RZ, RZ ;  /* 0x000000ffff787224 */ /* 0x000fe200078e00ff */
[----:B------:R-:W-:Y:S01]  /*18f0*/  IADD3 R148, -R134, 0x1f, R9 ;  /* 0x0000001f86947810 */ /* 0x000fe20007ffe109 */
[----:B------:R-:W-:Y:S01]  /*1900*/  CS2R R82, SRZ ;  /* 0x0000000000527805 */ /* 0x000fe2000001ff00 */
[----:B------:R-:W-:Y:S01]  /*1910*/  LOP3.LUT R8, R8, 0xfffffff0, RZ, 0xc0, !PT ;  /* 0xfffffff008087812 */ /* 0x000fe200078ec0ff */
[----:B------:R-:W-:Y:S01]  /*1920*/  IMAD.MOV.U32 R122, RZ, RZ, RZ ;  /* 0x000000ffff7a7224 */ /* 0x000fe200078e00ff */
[----:B------:R-:W-:Y:S01]  /*1930*/  LEA.HI R5, R5, R4, RZ, 0x5 ;  /* 0x0000000405057211 */ /* 0x000fe200078f28ff */
[----:B------:R-:W-:Y:S01]  /*1940*/  CS2R R80, SRZ ;  /* 0x0000000000507805 */ /* 0x000fe2000001ff00 */
[----:B------:R-:W-:Y:S01]  /*1950*/  LEA.HI R6, R6, R7, RZ, 0x5 ;  /* 0x0000000706067211 */ /* 0x000fe200078f28ff */
[----:B------:R-:W-:Y:S01]  /*1960*/  IMAD.IADD R142, R145, 0x1, -R8 ;  /* 0x00000001918e7824 */ /* 0x000fe200078e0a08 */
[----:B------:R-:W-:Y:S01]  /*1970*/  LEA.HI R155, R147, 0x1, RZ, 0x1b ;  /* 0x00000001939b7811 */ /* 0x000fe200078fd8ff */
[----:B------:R-:W-:Y:S01]  /*1980*/  IMAD.IADD R145, R145, 0x1, -R10 ;  /* 0x0000000191917824 */ /* 0x000fe200078e0a0a */
[----:B------:R-:W-:Y:S01]  /*1990*/  LEA.HI R156, R148, 0x1, RZ, 0x1b ;  /* 0x00000001949c7811 */ /* 0x000fe200078fd8ff */
[----:B------:R-:W-:Y:S01]  /*19a0*/  IMAD.MOV.U32 R124, RZ, RZ, RZ ;  /* 0x000000ffff7c7224 */ /* 0x000fe200078e00ff */
[----:B------:R-:W-:Y:S01]  /*19b0*/  IADD3 R144, R134, 0x60, RZ ;  /* 0x0000006086907810 */ /* 0x000fe20007ffe0ff */
        /* <DEDUP_REMOVED lines=9> */
[----:B------:R-:W-:Y:S01]  /*1a50*/  SHF.R.S32.HI R152, RZ, 0x5, R5 ;  /* 0x00000005ff987819 */ /* 0x000fe20000011405 */
[----:B------:R-:W-:Y:S01]  /*1a60*/  IMAD R157, R158, c[0x0][0x180], RZ ;  /* 0x000060009e9d7a24 */ /* 0x000fe200078e02ff */
[----:B------:R-:W-:Y:S01]  /*1a70*/  SHF.R.S32.HI R154, RZ, 0x5, R6 ;  /* 0x00000005ff9a7819 */ /* 0x000fe20000011406 */
[----:B------:R-:W-:Y:S01]  /*1a80*/  IMAD R135, R159, c[0x0][0x180], RZ ;  /* 0x000060009f877a24 */ /* 0x000fe200078e02ff */
[----:B------:R-:W-:Y:S01]  /*1a90*/  SHF.R.S32.HI R153, RZ, 0x4, R153 ;  /* 0x00000004ff997819 */ /* 0x000fe20000011499 */
[----:B------:R-:W-:Y:S01]  /*1aa0*/  IMAD R138, R160, c[0x0][0x180], RZ ;  /* 0x00006000a08a7a24 */ /* 0x000fe200078e02ff */
[----:B------:R-:W-:-:S02]  /*1ab0*/  LOP3.LUT R155, R155, 0x3, RZ, 0xc0, !PT ;  /* 0x000000039b9b7812 */ /* 0x000fc400078ec0ff */
[----:B------:R-:W-:Y:S02]  /*1ac0*/  LOP3.LUT R156, R156, 0x3, RZ, 0xc0, !PT ;  /* 0x000000039c9c7812 */ /* 0x000fe400078ec0ff */
.L_x_49:
[----:B------:R-:W-:-:S13]  /*1ad0*/  ISETP.GE.AND P0, PT, R134, 0x20, PT ;  /* 0x000000208600780c */ /* 0x000fda0003f06270 */
[----:B-1----:R-:W-:Y:S05]  /*1ae0*/  @!P0 BRA `(.L_x_24) ;  /* 0x0000064000008947 */ /* 0x002fea0003800000 */
[----:B------:R-:W1:Y:S01]  /*1af0*/  S2R R7, SR_LANEID ;  /* 0x0000000000077919 */ /* 0x000e620000000000 */
[----:B------:R-:W-:Y:S01]  /*1b00*/  LOP3.LUT R4, R146, 0x1, RZ, 0xc0, !PT ;  /* 0x0000000192047812 */ /* 0x000fe200078ec0ff */
[----:B------:R-:W-:Y:S01]  /*1b10*/  WARPSYNC 0xffffffff ;  /* 0xffffffff00007948 */ /* 0x000fe20003800000 */
[--C-:B-1----:R-:W-:Y:S02]  /*1b20*/  SHF.R.U32.HI R5, RZ, 0x3, R7.reuse ;  /* 0x00000003ff057819 */ /* 0x102fe40000011607 */
[----:B------:R-:W-:Y:S02]  /*1b30*/  LOP3.LUT R6, R7, 0x7, RZ, 0xc0, !PT ;  /* 0x0000000707067812 */ /* 0x000fe400078ec0ff */
[----:B------:R-:W-:Y:S01]  /*1b40*/  SHF.R.U32.HI R7, RZ, 0x4, R7 ;  /* 0x00000004ff077819 */ /* 0x000fe20000011607 */
[----:B------:R-:W-:Y:S02]  /*1b50*/  IMAD.SHL.U32 R9, R5, 0x8, RZ ;  /* 0x0000000805097824 */ /* 0x000fe400078e00ff */
[----:B------:R-:W-:-:S02]  /*1b60*/  IMAD.MOV.U32 R5, RZ, RZ, 0xc00 ;  /* 0x00000c00ff057424 */ /* 0x000fc400078e00ff */
[----:B------:R-:W-:Y:S01]  /*1b70*/  IMAD.SHL.U32 R7, R7, 0x8, RZ ;  /* 0x0000000807077824 */ /* 0x000fe200078e00ff */
[----:B------:R-:W-:Y:S01]  /*1b80*/  LOP3.LUT R60, R9, 0x8, R6, 0xe2, !PT ;  /* 0x00000008093c7812 */ /* 0x000fe200078ee206 */
[C---:B------:R-:W-:Y:S01]  /*1b90*/  IMAD R5, R4.reuse, R5, 0x80 ;  /* 0x0000008004057424 */ /* 0x040fe200078e0205 */
[----:B------:R-:W-:Y:S01]  /*1ba0*/  IADD3 R6, R137, -0x1, RZ ;  /* 0xffffffff89067810 */ /* 0x000fe20007ffe0ff */
[----:B------:R-:W-:-:S04]  /*1bb0*/  IMAD R4, R4, 0x2100, RZ ;  /* 0x0000210004047824 */ /* 0x000fc800078e02ff */
[----:B------:R-:W-:Y:S01]  /*1bc0*/  IMAD R5, R6, 0x3f0, R5 ;  /* 0x000003f006057824 */ /* 0x000fe200078e0205 */
[----:B------:R-:W-:Y:S01]  /*1bd0*/  IADD3 R9, R4, 0x18c0, RZ ;  /* 0x000018c004097810 */ /* 0x000fe20007ffe0ff */
[--C-:B------:R-:W-:Y:S01]  /*1be0*/  IMAD R6, R60, 0x18, R7.reuse ;  /* 0x000000183c067824 */ /* 0x100fe200078e0207 */
[----:B------:R-:W-:Y:S01]  /*1bf0*/  IADD3 R13, R4, 0x18e0, RZ ;  /* 0x000018e0040d7810 */ /* 0x000fe20007ffe0ff */
[----:B------:R-:W-:Y:S01]  /*1c00*/  IMAD R60, R60, 0x108, R7 ;  /* 0x000001083c3c7824 */ /* 0x000fe200078e0207 */
[----:B------:R-:W-:Y:S01]  /*1c10*/  IADD3 R7, R4, 0x18a0, RZ ;  /* 0x000018a004077810 */ /* 0x000fe20007ffe0ff */
[----:B------:R-:W-:Y:S01]  /*1c20*/  IMAD.U32 R6, R6, 0x2, R5 ;  /* 0x0000000206067824 */ /* 0x000fe200078e0005 */
        /* <DEDUP_REMOVED lines=25> */
[C---:B------:R-:W-:Y:S01]  /*1dc0*/  IMAD.U32 R56, R60.reuse, 0x2, R49 ;  /* 0x000000023c387824 */ /* 0x040fe200078e0031 */
[----:B------:R-:W-:Y:S01]  /*1dd0*/  LDSM.16.M88.4 R4, [R6] ;  /* 0x000000000604783b */ /* 0x000fe20000000200 */
[----:B------:R-:W-:-:S02]  /*1de0*/  IMAD.U32 R62, R60, 0x2, R53 ;  /* 0x000000023c3e7824 */ /* 0x000fc400078e0035 */
[C---:B------:R-:W-:Y:S01]  /*1df0*/  IMAD.U32 R64, R60.reuse, 0x2, R57 ;  /* 0x000000023c407824 */ /* 0x040fe200078e0039 */
[----:B------:R-:W1:Y:S01]  /*1e00*/  LDSM.16.MT88.4 R8, [R8] ;  /* 0x000000000808783b */ /* 0x000e620000004200 */
[----:B------:R-:W-:-:S03]  /*1e10*/  IMAD.U32 R68, R60, 0x2, R61 ;  /* 0x000000023c447824 */ /* 0x000fc600078e003d */
[----:B------:R-:W2:Y:S04]  /*1e20*/  LDSM.16.MT88.4 R12, [R12] ;  /* 0x000000000c0c783b */ /* 0x000ea80000004200 */
[----:B------:R-:W3:Y:S04]  /*1e30*/  LDSM.16.MT88.4 R16, [R16] ;  /* 0x000000001010783b */ /* 0x000ee80000004200 */
[----:B------:R-:W4:Y:S04]  /*1e40*/  LDSM.16.MT88.4 R20, [R20] ;  /* 0x000000001414783b */ /* 0x000f280000004200 */
[----:B------:R-:W5:Y:S04]  /*1e50*/  LDSM.16.MT88.4 R24, [R24] ;  /* 0x000000001818783b */ /* 0x000f680000004200 */
[----:B------:R-:W3:Y:S04]  /*1e60*/  LDSM.16.MT88.4 R28, [R28] ;  /* 0x000000001c1c783b */ /* 0x000ee80000004200 */
[----:B------:R-:W3:Y:S04]  /*1e70*/  LDSM.16.MT88.4 R32, [R32] ;  /* 0x000000002020783b */ /* 0x000ee80000004200 */
[----:B------:R-:W3:Y:S04]  /*1e80*/  LDSM.16.MT88.4 R36, [R36] ;  /* 0x000000002424783b */ /* 0x000ee80000004200 */
[----:B------:R-:W3:Y:S04]  /*1e90*/  LDSM.16.MT88.4 R40, [R40] ;  /* 0x000000002828783b */ /* 0x000ee80000004200 */
[----:B------:R-:W4:Y:S04]  /*1ea0*/  LDSM.16.MT88.4 R44, [R44] ;  /* 0x000000002c2c783b */ /* 0x000f280000004200 */
[----:B------:R-:W4:Y:S01]  /*1eb0*/  LDSM.16.MT88.4 R48, [R48] ;  /* 0x000000003030783b */ /* 0x000f220000004200 */
[C---:B-1----:R-:W-:Y:S03]  /*1ec0*/  HMMA.16816.F16 R2, R4.reuse, R8, R2 ;  /* 0x000000080402723c */ /* 0x042fe60000000802 */
[----:B------:R-:W1:Y:S04]  /*1ed0*/  LDSM.16.MT88.4 R52, [R52] ;  /* 0x000000003434783b */ /* 0x000e680000004200 */
[----:B------:R-:W1:Y:S01]  /*1ee0*/  LDSM.16.MT88.4 R56, [R56] ;  /* 0x000000003838783b */ /* 0x000e620000004200 */
[C---:B------:R-:W-:Y:S03]  /*1ef0*/  HMMA.16816.F16 R132, R4.reuse, R10, R132 ;  /* 0x0000000a0484723c */ /* 0x040fe60000000884 */
[----:B------:R-:W1:Y:S04]  /*1f00*/  LDSM.16.MT88.4 R60, [R62] ;  /* 0x000000003e3c783b */ /* 0x000e680000004200 */
[----:B------:R-:W1:Y:S01]  /*1f10*/  LDSM.16.MT88.4 R64, [R64] ;  /* 0x000000004040783b */ /* 0x000e620000004200 */
[C---:B--2---:R-:W-:Y:S03]  /*1f20*/  HMMA.16816.F16 R72, R4.reuse, R12, R72 ;  /* 0x0000000c0448723c */ /* 0x044fe60000000848 */
[----:B------:R-:W2:Y:S05]  /*1f30*/  LDSM.16.MT88.4 R68, [R68] ;  /* 0x000000004444783b */ /* 0x000eaa0000004200 */
[C---:B------:R-:W-:Y:S08]  /*1f40*/  HMMA.16816.F16 R130, R4.reuse, R14, R130 ;  /* 0x0000000e0482723c */ /* 0x040ff00000000882 */
[C---:B---3--:R-:W-:Y:S08]  /*1f50*/  HMMA.16816.F16 R74, R4.reuse, R16, R74 ;  /* 0x00000010044a723c */ /* 0x048ff0000000084a */
[C---:B------:R-:W-:Y:S08]  /*1f60*/  HMMA.16816.F16 R128, R4.reuse, R18, R128 ;  /* 0x000000120480723c */ /* 0x040ff00000000880 */
[C---:B----4-:R-:W-:Y:S08]  /*1f70*/  HMMA.16816.F16 R76, R4.reuse, R20, R76 ;  /* 0x00000014044c723c */ /* 0x050ff0000000084c */
[C---:B------:R-:W-:Y:S08]  /*1f80*/  HMMA.16816.F16 R126, R4.reuse, R22, R126 ;  /* 0x00000016047e723c */ /* 0x040ff0000000087e */
[C---:B-----5:R-:W-:Y:S08]  /*1f90*/  HMMA.16816.F16 R78, R4.reuse, R24, R78 ;  /* 0x00000018044e723c */ /* 0x060ff0000000084e */
[C---:B------:R-:W-:Y:S08]  /*1fa0*/  HMMA.16816.F16 R124, R4.reuse, R26, R124 ;  /* 0x0000001a047c723c */ /* 0x040ff0000000087c */
        /* <DEDUP_REMOVED lines=12> */
[C---:B-1----:R-:W-:Y:S08]  /*2070*/  HMMA.16816.F16 R92, R4.reuse, R52, R92 ;  /* 0x00000034045c723c */ /* 0x042ff0000000085c */
[C---:B------:R-:W-:Y:S08]  /*2080*/  HMMA.16816.F16 R110, R4.reuse, R54, R110 ;  /* 0x00000036046e723c */ /* 0x040ff0000000086e */
[C---:B------:R-:W-:Y:S08]  /*2090*/  HMMA.16816.F16 R94, R4.reuse, R56, R94 ;  /* 0x00000038045e723c */ /* 0x040ff0000000085e */
[C---:B------:R-:W-:Y:S08]  /*20a0*/  HMMA.16816.F16 R108, R4.reuse, R58, R108 ;  /* 0x0000003a046c723c */ /* 0x040ff0000000086c */
[C---:B------:R-:W-:Y:S08]  /*20b0*/  HMMA.16816.F16 R96, R4.reuse, R60, R96 ;  /* 0x0000003c0460723c */ /* 0x040ff00000000860 */
[C---:B------:R-:W-:Y:S08]  /*20c0*/  HMMA.16816.F16 R106, R4.reuse, R62, R106 ;  /* 0x0000003e046a723c */ /* 0x040ff0000000086a */
[C---:B------:R-:W-:Y:S08]  /*20d0*/  HMMA.16816.F16 R98, R4.reuse, R64, R98 ;  /* 0x000000400462723c */ /* 0x040ff00000000862 */
[C---:B------:R-:W-:Y:S08]  /*20e0*/  HMMA.16816.F16 R104, R4.reuse, R66, R104 ;  /* 0x000000420468723c */ /* 0x040ff00000000868 */
[C---:B--2---:R-:W-:Y:S08]  /*20f0*/  HMMA.16816.F16 R100, R4.reuse, R68, R100 ;  /* 0x000000440464723c */ /* 0x044ff00000000864 */
[----:B------:R-:W-:Y:S01]  /*2100*/  HMMA.16816.F16 R102, R4, R70, R102 ;  /* 0x000000460466723c */ /* 0x000fe20000000866 */
[----:B------:R-:W-:Y:S10]  /*2110*/  @!UPT UIADD3 URZ, URZ, URZ, URZ ;  /* 0x0000003f3f3ff290 */ /* 0x000ff4000fffe03f */
[----:B------:R-:W-:Y:S11]  /*2120*/  BRA `(.L_x_25) ;  /* 0x000015b000007947 */ /* 0x000ff60003800000 */
.L_x_24:
[----:B------:R-:W-:-:S04]  /*2130*/  IADD3 R4, R146, 0x1, RZ ;  /* 0x0000000192047810 */ /* 0x000fc80007ffe0ff */
[----:B------:R-:W-:-:S13]  /*2140*/  ISETP.GE.AND P0, PT, R4, R153, PT ;  /* 0x000000990400720c */ /* 0x000fda0003f06270 */
[----:B------:R-:W-:Y:S05]  /*2150*/  @!P0 BRA `(.L_x_26) ;  /* 0x0000002000008947 */ /* 0x000fea0003800000 */
[----:B------:R-:W-:-:S04]  /*2160*/  DEPBAR.LE SB0, 0x0 ;  /* 0x000080000000791a */ /* 0x000fc80000000000 */
[----:B------:R-:W-:Y:S05]  /*2170*/  BRA `(.L_x_25) ;  /* 0x0000156000007947 */ /* 0x000fea0003800000 */
.L_x_26:
[----:B------:R-:W-:Y:S01]  /*2180*/  ISETP.GT.AND P0, PT, R134, 0x7f, PT ;  /* 0x0000007f8600780c */ /* 0x000fe20003f04270 */
[----:B------:R-:W-:-:S12]  /*2190*/  BSSY B0, `(.L_x_27) ;  /* 0x00000a3000007945 */ /* 0x000fd80003800000 */
[----:B------:R-:W-:Y:S05]  /*21a0*/  @P0 BRA `(.L_x_28) ;  /* 0x00000a1000000947 */ /* 0x000fea0003800000 */
[----:B------:R-:W-:Y:S01]  /*21b0*/  ISETP.NE.AND P0, PT, R155, RZ, PT ;  /* 0x000000ff9b00720c */ /* 0x000fe20003f05270 */
[----:B------:R-:W-:Y:S01]  /*21c0*/  IMAD.MOV.U32 R6, RZ, RZ, 0xc00 ;  /* 0x00000c00ff067424 */ /* 0x000fe200078e00ff */
[----:B------:R-:W-:Y:S01]  /*21d0*/  LOP3.LUT R5, R4, 0x1, RZ, 0xc0, !PT ;  /* 0x0000000104057812 */ /* 0x000fe200078ec0ff */
[----:B------:R-:W-:Y:S01]  /*21e0*/  BSSY B1, `(.L_x_29) ;  /* 0x000003d000017945 */ /* 0x000fe20003800000 */
[----:B------:R-:W-:-:S03]  /*21f0*/  IMAD.MOV.U32 R9, RZ, RZ, R134 ;  /* 0x000000ffff097224 */ /* 0x000fc600078e0086 */
[----:B------:R-:W-:-:S06]  /*2200*/  IMAD R5, R5, R6, 0x80 ;  /* 0x0000008005057424 */ /* 0x000fcc00078e0206 */
[----:B------:R-:W-:Y:S05]  /*2210*/  @!P0 BRA `(.L_x_30) ;  /* 0x0000039000008947 */ /* 0x000fea0003800000 */
[----:B------:R-:W-:Y:S01]  /*2220*/  IMAD R8, R4, 0x10, R139 ;  /* 0x0000001004087824 */ /* 0x000fe200078e028b */
[----:B------:R-:W-:Y:S01]  /*2230*/  BSSY B2, `(.L_x_31) ;  /* 0x0000010000027945 */ /* 0x000fe20003800000 */
[----:B------:R-:W-:-:S03]  /*2240*/  ISETP.NE.AND P1, PT, R155, 0x1, PT ;  /* 0x000000019b00780c */ /* 0x000fc60003f25270 */
[----:B------:R-:W-:-:S04]  /*2250*/  ISETP.GE.AND P0, PT, R8, c[0x0][0x180], PT ;  /* 0x0000600008007a0c */ /* 0x000fc80003f06270 */
[----:B------:R-:W-:-:S13]  /*2260*/  ISETP.GE.OR P0, PT, R158, c[0x0][0x178], P0 ;  /* 0x00005e009e007a0c */ /* 0x000fda0000706670 */
[----:B------:R-:W-:Y:S05]  /*2270*/  @P0 BRA `(.L_x_32) ;  /* 0x000000b000000947 */ /* 0x000fea0003800000 */
[----:B------:R-:W-:Y:S02]  /*2280*/  SHF.R.S32.HI R6, RZ, 0x1f, R8 ;  /* 0x0000001fff067819 */ /* 0x000fe40000011408 */
[----:B------:R-:W-:Y:S01]  /*2290*/  IADD3 R7, P0, R157, R8, RZ ;  /* 0x000000089d077210 */ /* 0x000fe20007f1e0ff */
[----:B------:R-:W-:-:S03]  /*22a0*/  IMAD R8, R149, 0x18, R139 ;  /* 0x0000001895087824 */ /* 0x000fc600078e028b */
[----:B------:R-:W-:Y:S01]  /*22b0*/  LEA.HI.X.SX32 R10, R157, R6, 0x1, P0 ;  /* 0x000000069d0a7211 */ /* 0x000fe200000f0eff */
[----:B------:R-:W-:Y:S01]  /*22c0*/  IMAD R9, R8, 0x2, R5 ;  /* 0x0000000208097824 */ /* 0x000fe200078e0205 */
[----:B------:R-:W-:-:S04]  /*22d0*/  LEA R6, P0, R7, c[0x0][0x160], 0x1 ;  /* 0x0000580007067a11 */ /* 0x000fc800078008ff */
[----:B------:R-:W-:-:S05]  /*22e0*/  LEA.HI.X R7, R7, c[0x0][0x164], R10, 0x1, P0 ;  /* 0x0000590007077a11 */ /* 0x000fca00000f0c0a */
[----:B------:R-:W-:Y:S01]  /*22f0*/  @!PT LDS RZ, [RZ] ;  /* 0x00000000fffff984 */ /* 0x000fe20000000800 */
[----:B------:R-:W-:Y:S01]  /*2300*/  @!PT LDS RZ, [RZ] ;  /* 0x00000000fffff984 */ /* 0x000fe20000000800 */
[----:B------:R-:W-:Y:S01]  /*2310*/  @!PT LDS RZ, [RZ] ;  /* 0x00000000fffff984 */ /* 0x000fe20000000800 */
[----:B------:R1:W-:Y:S04]  /*2320*/  LDGSTS.E.128 [R9], [R6.64] ;  /* 0x0000000006097fae */ /* 0x0003e8000b921c44 */
.L_x_32:
[----:B------:R-:W-:Y:S05]  /*2330*/  BSYNC B2 ;  /* 0x0000000000027941 */ /* 0x000fea0003800000 */
.L_x_31:
[----:B-1----:R-:W-:Y:S01]  /*2340*/  IADD3 R9, R134, 0x20, RZ ;  /* 0x0000002086097810 */ /* 0x002fe20007ffe0ff */
        /* <DEDUP_REMOVED lines=18> */
.L_x_34:
[----:B------:R-:W-:Y:S05]  /*2470*/  BSYNC B2 ;  /* 0x0000000000027941 */ /* 0x000fea0003800000 */
.L_x_33:
[----:B-1----:R-:W-:Y:S01]  /*2480*/  IADD3 R9, R134, 0x40, RZ ;  /* 0x0000004086097810 */ /* 0x002fe20007ffe0ff */
[----:B------:R-:W-:Y:S05]  /*2490*/  @!P1 BRA `(.L_x_30) ;  /* 0x0000011000009947 */ /* 0x000fea0003800000 */
[----:B------:R-:W-:Y:S02]  /*24a0*/  IMAD R11, R4, 0x10, R142 ;  /* 0x00000010040b7824 */ /* 0x000fe400078e028e */
[----:B------:R-:W-:-:S03]  /*24b0*/  IMAD.MOV.U32 R9, RZ, RZ, R144 ;  /* 0x000000ffff097224 */ /* 0x000fc600078e0090 */
[----:B------:R-:W-:-:S04]  /*24c0*/  ISETP.GE.AND P0, PT, R11, c[0x0][0x180], PT ;  /* 0x000060000b007a0c */ /* 0x000fc80003f06270 */
[----:B------:R-:W-:-:S13]  /*24d0*/  ISETP.GE.OR P0, PT, R160, c[0x0][0x178], P0 ;  /* 0x00005e00a0007a0c */ /* 0x000fda0000706670 */
[----:B------:R-:W-:Y:S05]  /*24e0*/  @P0 BRA `(.L_x_30) ;  /* 0x000000c000000947 */ /* 0x000fea0003800000 */
[----:B------:R-:W-:Y:S01]  /*24f0*/  SHF.R.S32.HI R7, RZ, 0x1f, R11 ;  /* 0x0000001fff077819 */ /* 0x000fe2000001140b */
[----:B------:R-:W-:Y:S01]  /*2500*/  IMAD R8, R151, 0x18, R142 ;  /* 0x0000001897087824 */ /* 0x000fe200078e028e */
[----:B------:R-:W-:-:S03]  /*2510*/  IADD3 R9, P0, R138, R11, RZ ;  /* 0x0000000b8a097210 */ /* 0x000fc60007f1e0ff */
[----:B------:R-:W-:Y:S01]  /*2520*/  IMAD R11, R8, 0x2, R5 ;  /* 0x00000002080b7824 */ /* 0x000fe200078e0205 */
[----:B------:R-:W-:Y:S02]  /*2530*/  LEA.HI.X.SX32 R10, R138, R7, 0x1, P0 ;  /* 0x000000078a0a7211 */ /* 0x000fe400000f0eff */
[----:B------:R-:W-:-:S04]  /*2540*/  LEA R6, P0, R9, c[0x0][0x160], 0x1 ;  /* 0x0000580009067a11 */ /* 0x000fc800078008ff */
[----:B------:R-:W-:Y:S01]  /*2550*/  LEA.HI.X R7, R9, c[0x0][0x164], R10, 0x1, P0 ;  /* 0x0000590009077a11 */ /* 0x000fe200000f0c0a */
[----:B------:R-:W-:-:S04]  /*2560*/  IMAD.MOV.U32 R9, RZ, RZ, R144 ;  /* 0x000000ffff097224 */ /* 0x000fc800078e0090 */
[----:B------:R-:W-:Y:S01]  /*2570*/  @!PT LDS RZ, [RZ] ;  /* 0x00000000fffff984 */ /* 0x000fe20000000800 */
[----:B------:R-:W-:Y:S01]  /*2580*/  @!PT LDS RZ, [RZ] ;  /* 0x00000000fffff984 */ /* 0x000fe20000000800 */
[----:B------:R-:W-:Y:S01]  /*2590*/  @!PT LDS RZ, [RZ] ;  /* 0x00000000fffff984 */ /* 0x000fe20000000800 */
[----:B------:R1:W-:Y:S04]  /*25a0*/  LDGSTS.E.128 [R11], [R6.64] ;  /* 0x00000000060b7fae */ /* 0x0003e8000b921c44 */
.L_x_30:
[----:B------:R-:W-:Y:S05]  /*25b0*/  BSYNC B1 ;  /* 0x0000000000017941 */ /* 0x000fea0003800000 */
.L_x_29:
[----:B------:R-:W-:-:S13]  /*25c0*/  ISETP.GE.U32.AND P0, PT, R147, 0x60, PT ;  /* 0x000000609300780c */ /* 0x000fda0003f06070 */
[----:B------:R-:W-:Y:S05]  /*25d0*/  @!P0 BRA `(.L_x_28) ;  /* 0x000005e000008947 */ /* 0x000fea0003800000 */
[----:B------:R-:W-:-:S05]  /*25e0*/  IMAD.SHL.U32 R8, R9, 0x8, RZ ;  /* 0x0000000809087824 */ /* 0x000fca00078e00ff */
.L_x_37:
[C---:B-1----:R-:W-:Y:S01]  /*25f0*/  IADD3 R6, R8.reuse, 0x100, RZ ;  /* 0x0000010008067810 */ /* 0x042fe20007ffe0ff */
[----:B------:R-:W-:Y:S01]  /*2600*/  BSSY B1, `(.L_x_35) ;  /* 0x0000058000017945 */ /* 0x000fe20003800000 */
[----:B------:R-:W-:Y:S02]  /*2610*/  IADD3 R12, R8, 0x200, RZ ;  /* 0x00000200080c7810 */ /* 0x000fe40007ffe0ff */
[----:B------:R-:W-:Y:S02]  /*2620*/  SHF.R.S32.HI R7, RZ, 0x1f, R6 ;  /* 0x0000001fff077819 */ /* 0x000fe40000011406 */
[----:B------:R-:W-:Y:S02]  /*2630*/  SHF.R.S32.HI R11, RZ, 0x1f, R12 ;  /* 0x0000001fff0b7819 */ /* 0x000fe4000001140c */
[----:B------:R-:W-:Y:S02]  /*2640*/  LEA.HI R10, R7, R6, RZ, 0x4 ;  /* 0x00000006070a7211 */ /* 0x000fe400078f20ff */
[----:B------:R-:W-:-:S02]  /*2650*/  SHF.R.S32.HI R7, RZ, 0x1f, R8 ;  /* 0x0000001fff077819 */ /* 0x000fc40000011408 */
[----:B------:R-:W-:Y:S02]  /*2660*/  LEA.HI R13, R11, R12, RZ, 0x4 ;  /* 0x0000000c0b0d7211 */ /* 0x000fe400078f20ff */
[----:B------:R-:W-:Y:S02]  /*2670*/  LEA.HI R7, R7, R8, RZ, 0x4 ;  /* 0x0000000807077211 */ /* 0x000fe400078f20ff */
[----:B------:R-:W-:Y:S02]  /*2680*/  LOP3.LUT R11, R10, 0xfffffff0, RZ, 0xc0, !PT ;  /* 0xfffffff00a0b7812 */ /* 0x000fe400078ec0ff */
[----:B------:R-:W-:Y:S02]  /*2690*/  LOP3.LUT R7, R7, 0xfffffff0, RZ, 0xc0, !PT ;  /* 0xfffffff007077812 */ /* 0x000fe400078ec0ff */
[----:B------:R-:W-:Y:S01]  /*26a0*/  LOP3.LUT R13, R13, 0xfffffff0, RZ, 0xc0, !PT ;  /* 0xfffffff00d0d7812 */ /* 0x000fe200078ec0ff */
[----:B------:R-:W-:Y:S01]  /*26b0*/  IMAD.IADD R16, R6, 0x1, -R11 ;  /* 0x0000000106107824 */ /* 0x000fe200078e0a0b */
[C---:B------:R-:W-:Y:S01]  /*26c0*/  IADD3 R10, R9.reuse, 0x20, RZ ;  /* 0x00000020090a7810 */ /* 0x040fe20007ffe0ff */
[----:B------:R-:W-:Y:S01]  /*26d0*/  IMAD.IADD R14, R8, 0x1, -R7 ;  /* 0x00000001080e7824 */ /* 0x000fe200078e0a07 */
[C---:B------:R-:W-:Y:S01]  /*26e0*/  LEA.HI R6, R9.reuse, R9, RZ, 0x1 ;  /* 0x0000000909067211 */ /* 0x040fe200078f08ff */
[----:B------:R-:W-:Y:S01]  /*26f0*/  IMAD.IADD R18, R12, 0x1, -R13 ;  /* 0x000000010c127824 */ /* 0x000fe200078e0a0d */
[----:B------:R-:W-:Y:S01]  /*2700*/  IADD3 R11, R9, 0x40, RZ ;  /* 0x00000040090b7810 */ /* 0x000fe20007ffe0ff */
[----:B------:R-:W-:Y:S01]  /*2710*/  IMAD R15, R4, 0x10, R14 ;  /* 0x00000010040f7824 */ /* 0x000fe200078e020e */
[----:B------:R-:W-:Y:S01]  /*2720*/  LEA.HI R10, R10, R10, RZ, 0x1 ;  /* 0x0000000a0a0a7211 */ /* 0x000fe200078f08ff */
[C---:B------:R-:W-:Y:S01]  /*2730*/  IMAD R21, R4.reuse, 0x10, R16 ;  /* 0x0000001004157824 */ /* 0x040fe200078e0210 */
[----:B------:R-:W-:Y:S01]  /*2740*/  SHF.R.S32.HI R13, RZ, 0x1, R6 ;  /* 0x00000001ff0d7819 */ /* 0x000fe20000011406 */
[----:B------:R-:W-:Y:S01]  /*2750*/  IMAD R22, R4, 0x10, R18 ;  /* 0x0000001004167824 */ /* 0x000fe200078e0212 */
[----:B------:R-:W-:-:S02]  /*2760*/  LEA.HI R11, R11, R11, RZ, 0x1 ;  /* 0x0000000b0b0b7211 */ /* 0x000fc400078f08ff */
[----:B------:R-:W-:Y:S01]  /*2770*/  SHF.R.S32.HI R17, RZ, 0x1, R10 ;  /* 0x00000001ff117819 */ /* 0x000fe2000001140a */
[C---:B------:R-:W-:Y:S01]  /*2780*/  IMAD.IADD R6, R136.reuse, 0x1, R13 ;  /* 0x0000000188067824 */ /* 0x040fe200078e020d */
[----:B------:R-:W-:Y:S02]  /*2790*/  SHF.R.S32.HI R11, RZ, 0x1, R11 ;  /* 0x00000001ff0b7819 */ /* 0x000fe4000001140b */
[----:B------:R-:W-:Y:S01]  /*27a0*/  ISETP.GE.AND P1, PT, R15, c[0x0][0x180], PT ;  /* 0x000060000f007a0c */ /* 0x000fe20003f26270 */
[C---:B------:R-:W-:Y:S01]  /*27b0*/  IMAD.IADD R10, R136.reuse, 0x1, R17 ;  /* 0x00000001880a7824 */ /* 0x040fe200078e0211 */
[----:B------:R-:W-:Y:S01]  /*27c0*/  ISETP.GE.AND P0, PT, R21, c[0x0][0x180], PT ;  /* 0x0000600015007a0c */ /* 0x000fe20003f06270 */
[----:B------:R-:W-:Y:S01]  /*27d0*/  IMAD.IADD R19, R136, 0x1, R11 ;  /* 0x0000000188137824 */ /* 0x000fe200078e020b */
[----:B------:R-:W-:Y:S02]  /*27e0*/  IADD3 R12, R8, 0x300, RZ ;  /* 0x00000300080c7810 */ /* 0x000fe40007ffe0ff */
[----:B------:R-:W-:-:S02]  /*27f0*/  ISETP.GE.OR P1, PT, R6, c[0x0][0x178], P1 ;  /* 0x00005e0006007a0c */ /* 0x000fc40000f26670 */
[----:B------:R-:W-:Y:S02]  /*2800*/  ISETP.GE.AND P2, PT, R22, c[0x0][0x180], PT ;  /* 0x0000600016007a0c */ /* 0x000fe40003f46270 */
[----:B------:R-:W-:Y:S02]  /*2810*/  ISETP.GE.OR P0, PT, R10, c[0x0][0x178], P0 ;  /* 0x00005e000a007a0c */ /* 0x000fe40000706670 */
[----:B------:R-:W-:Y:S02]  /*2820*/  SHF.R.S32.HI R7, RZ, 0x1f, R12 ;  /* 0x0000001fff077819 */ /* 0x000fe4000001140c */
[----:B------:R-:W-:Y:S02]  /*2830*/  ISETP.GE.OR P2, PT, R19, c[0x0][0x178], P2 ;  /* 0x00005e0013007a0c */ /* 0x000fe40001746670 */
[----:B------:R-:W-:-:S03]  /*2840*/  LEA.HI R7, R7, R12, RZ, 0x4 ;  /* 0x0000000c07077211 */ /* 0x000fc600078f20ff */
[----:B------:R-:W-:Y:S01]  /*2850*/  @!P1 IMAD R6, R6, c[0x0][0x180], RZ ;  /* 0x0000600006069a24 */ /* 0x000fe200078e02ff */
[----:B------:R-:W-:Y:S01]  /*2860*/  LOP3.LUT R7, R7, 0xfffffff0, RZ, 0xc0, !PT ;  /* 0xfffffff007077812 */ /* 0x000fe200078ec0ff */
[----:B------:R-:W-:Y:S02]  /*2870*/  @!P1 IMAD R14, R13, 0x18, R14 ;  /* 0x000000180d0e9824 */ /* 0x000fe400078e020e */
[----:B------:R-:W-:Y:S01]  /*2880*/  @!P0 IMAD R10, R10, c[0x0][0x180], RZ ;  /* 0x000060000a0a8a24 */ /* 0x000fe200078e02ff */
[----:B------:R-:W-:Y:S01]  /*2890*/  @!P0 SHF.R.S32.HI R13, RZ, 0x1f, R21 ;  /* 0x0000001fff0d8819 */ /* 0x000fe20000011415 */
[----:B------:R-:W-:Y:S01]  /*28a0*/  IMAD.IADD R23, R12, 0x1, -R7 ;  /* 0x000000010c177824 */ /* 0x000fe200078e0a07 */
[----:B------:R-:W-:Y:S01]  /*28b0*/  @!P1 SHF.R.S32.HI R7, RZ, 0x1f, R15 ;  /* 0x0000001fff079819 */ /* 0x000fe2000001140f */
[----:B------:R-:W-:Y:S01]  /*28c0*/  @!P2 IMAD R18, R11, 0x18, R18 ;  /* 0x000000180b12a824 */ /* 0x000fe200078e0212 */
[----:B------:R-:W-:Y:S01]  /*28d0*/  @!P1 IADD3 R15, P3, R15, R6, RZ ;  /* 0x000000060f0f9210 */ /* 0x000fe20007f7e0ff */
[----:B------:R-:W-:Y:S01]  /*28e0*/  @!P2 IMAD R11, R19, c[0x0][0x180], RZ ;  /* 0x00006000130baa24 */ /* 0x000fe200078e02ff */
[----:B------:R-:W-:Y:S01]  /*28f0*/  @!P0 IADD3 R21, P4, R21, R10, RZ ;  /* 0x0000000a15158210 */ /* 0x000fe20007f9e0ff */
[----:B------:R-:W-:Y:S01]  /*2900*/  @!P0 IMAD R16, R17, 0x18, R16 ;  /* 0x0000001811108824 */ /* 0x000fe200078e0210 */
[----:B------:R-:W-:Y:S01]  /*2910*/  @!P1 LEA.HI.X.SX32 R20, R6, R7, 0x1, P3 ;  /* 0x0000000706149211 */ /* 0x000fe200018f0eff */
[----:B------:R-:W-:Y:S01]  /*2920*/  IMAD R25, R4, 0x10, R23 ;  /* 0x0000001004197824 */ /* 0x000fe200078e0217 */
[----:B------:R-:W-:-:S02]  /*2930*/  @!P1 LEA R6, P3, R15, c[0x0][0x160], 0x1 ;  /* 0x000058000f069a11 */ /* 0x000fc400078608ff */
[----:B------:R-:W-:Y:S02]  /*2940*/  @!P2 SHF.R.S32.HI R12, RZ, 0x1f, R22 ;  /* 0x0000001fff0ca819 */ /* 0x000fe40000011416 */
[----:B------:R-:W-:Y:S02]  /*2950*/  @!P2 IADD3 R19, P5, R22, R11, RZ ;  /* 0x0000000b1613a210 */ /* 0x000fe40007fbe0ff */
[----:B------:R-:W-:Y:S02]  /*2960*/  @!P0 LEA.HI.X.SX32 R22, R10, R13, 0x1, P4 ;  /* 0x0000000d0a168211 */ /* 0x000fe400020f0eff */
[----:B------:R-:W-:Y:S02]  /*2970*/  IADD3 R13, R9, 0x60, RZ ;  /* 0x00000060090d7810 */ /* 0x000fe40007ffe0ff */
[----:B------:R-:W-:Y:S01]  /*2980*/  @!P1 LEA.HI.X R7, R15, c[0x0][0x164], R20, 0x1, P3 ;  /* 0x000059000f079a11 */ /* 0x000fe200018f0c14 */
[----:B------:R-:W-:Y:S01]  /*2990*/  @!P1 IMAD R15, R14, 0x2, R5 ;  /* 0x000000020e0f9824 */ /* 0x000fe200078e0205 */
[----:B------:R-:W-:-:S02]  /*29a0*/  @!P0 LEA R10, P3, R21, c[0x0][0x160], 0x1 ;  /* 0x00005800150a8a11 */ /* 0x000fc400078608ff */
[----:B------:R-:W-:Y:S02]  /*29b0*/  @!P2 LEA.HI.X.SX32 R20, R11, R12, 0x1, P5 ;  /* 0x0000000c0b14a211 */ /* 0x000fe400028f0eff */
[----:B------:R-:W-:Y:S01]  /*29c0*/  LEA.HI R17, R13, R13, RZ, 0x1 ;  /* 0x0000000d0d117211 */ /* 0x000fe200078f08ff */
[----:B------:R-:W-:Y:S01]  /*29d0*/  @!PT LDS RZ, [RZ] ;  /* 0x00000000fffff984 */ /* 0x000fe20000000800 */
[----:B------:R-:W-:Y:S01]  /*29e0*/  @!PT LDS RZ, [RZ] ;  /* 0x00000000fffff984 */ /* 0x000fe20000000800 */
[----:B------:R-:W-:Y:S01]  /*29f0*/  @!PT LDS RZ, [RZ] ;  /* 0x00000000fffff984 */ /* 0x000fe20000000800 */
[----:B------:R1:W-:Y:S01]  /*2a00*/  @!P1 LDGSTS.E.128 [R15], [R6.64] ;  /* 0x00000000060f9fae */ /* 0x0003e2000b921c44 */
[----:B------:R-:W-:Y:S02]  /*2a10*/  @!P2 LEA R12, P4, R19, c[0x0][0x160], 0x1 ;  /* 0x00005800130caa11 */ /* 0x000fe400078808ff */
[----:B------:R-:W-:Y:S02]  /*2a20*/  @!P0 LEA.HI.X R11, R21, c[0x0][0x164], R22, 0x1, P3 ;  /* 0x00005900150b8a11 */ /* 0x000fe400018f0c16 */
[----:B------:R-:W-:Y:S01]  /*2a30*/  SHF.R.S32.HI R21, RZ, 0x1, R17 ;  /* 0x00000001ff157819 */ /* 0x000fe20000011411 */
[--C-:B------:R-:W-:Y:S01]  /*2a40*/  @!P0 IMAD R17, R16, 0x2, R5.reuse ;  /* 0x0000000210118824 */ /* 0x100fe200078e0205 */
[----:B------:R-:W-:Y:S01]  /*2a50*/  @!P2 LEA.HI.X R13, R19, c[0x0][0x164], R20, 0x1, P4 ;  /* 0x00005900130daa11 */ /* 0x000fe200020f0c14 */
[----:B------:R-:W-:Y:S01]  /*2a60*/  @!P2 IMAD R19, R18, 0x2, R5 ;  /* 0x000000021213a824 */ /* 0x000fe200078e0205 */
[----:B------:R-:W-:Y:S01]  /*2a70*/  ISETP.GE.AND P1, PT, R25, c[0x0][0x180], PT ;  /* 0x0000600019007a0c */ /* 0x000fe20003f26270 */
[----:B------:R-:W-:Y:S01]  /*2a80*/  IMAD.IADD R16, R136, 0x1, R21 ;  /* 0x0000000188107824 */ /* 0x000fe200078e0215 */
[----:B------:R1:W-:Y:S01]  /*2a90*/  @!P0 LDGSTS.E.128 [R17], [R10.64] ;  /* 0x000000000a118fae */ /* 0x0003e2000b921c44 */
[----:B------:R-:W-:-:S02]  /*2aa0*/  ISETP.GE.AND P0, PT, R9, RZ, PT ;  /* 0x000000ff0900720c */ /* 0x000fc40003f06270 */
[----:B------:R-:W-:Y:S01]  /*2ab0*/  IADD3 R14, R9, 0x80, RZ ;  /* 0x00000080090e7810 */ /* 0x000fe20007ffe0ff */
[----:B------:R1:W-:Y:S01]  /*2ac0*/  @!P2 LDGSTS.E.128 [R19], [R12.64] ;  /* 0x000000000c13afae */ /* 0x0003e2000b921c44 */
[----:B------:R-:W-:-:S13]  /*2ad0*/  ISETP.GE.OR P1, PT, R16, c[0x0][0x178], P1 ;  /* 0x00005e0010007a0c */ /* 0x000fda0000f26670 */
[----:B------:R-:W-:Y:S05]  /*2ae0*/  @P1 BRA `(.L_x_36) ;  /* 0x0000009000001947 */ /* 0x000fea0003800000 */
[----:B-1----:R-:W-:Y:S01]  /*2af0*/  IMAD R6, R16, c[0x0][0x180], RZ ;  /* 0x0000600010067a24 */ /* 0x002fe200078e02ff */
[----:B------:R-:W-:Y:S01]  /*2b00*/  SHF.R.S32.HI R7, RZ, 0x1f, R25 ;  /* 0x0000001fff077819 */ /* 0x000fe20000011419 */
[----:B------:R-:W-:-:S03]  /*2b10*/  IMAD R10, R21, 0x18, R23 ;  /* 0x00000018150a7824 */ /* 0x000fc600078e0217 */
[----:B------:R-:W-:-:S04]  /*2b20*/  IADD3 R9, P1, R25, R6, RZ ;  /* 0x0000000619097210 */ /* 0x000fc80007f3e0ff */
[----:B------:R-:W-:Y:S02]  /*2b30*/  LEA.HI.X.SX32 R12, R6, R7, 0x1, P1 ;  /* 0x00000007060c7211 */ /* 0x000fe400008f0eff */
[----:B------:R-:W-:-:S04]  /*2b40*/  LEA R6, P1, R9, c[0x0][0x160], 0x1 ;  /* 0x0000580009067a11 */ /* 0x000fc800078208ff */
[----:B------:R-:W-:Y:S01]  /*2b50*/  LEA.HI.X R7, R9, c[0x0][0x164], R12, 0x1, P1 ;  /* 0x0000590009077a11 */ /* 0x000fe200008f0c0c */
[----:B------:R-:W-:-:S05]  /*2b60*/  IMAD R9, R10, 0x2, R5 ;  /* 0x000000020a097824 */ /* 0x000fca00078e0205 */
[----:B------:R1:W-:Y:S03]  /*2b70*/  LDGSTS.E.128 [R9], [R6.64] ;  /* 0x0000000006097fae */ /* 0x0003e6000b921c44 */
.L_x_36:
[----:B-1----:R-:W-:Y:S05]  /*2b80*/  BSYNC B1 ;  /* 0x0000000000017941 */ /* 0x002fea0003800000 */
.L_x_35:
[----:B------:R-:W-:Y:S01]  /*2b90*/  IMAD.MOV.U32 R9, RZ, RZ, R14 ;  /* 0x000000ffff097224 */ /* 0x000fe200078e000e */
[----:B------:R-:W-:Y:S01]  /*2ba0*/  IADD3 R8, R8, 0x400, RZ ;  /* 0x0000040008087810 */ /* 0x000fe20007ffe0ff */
[----:B------:R-:W-:Y:S05]  /*2bb0*/  @!P0 BRA `(.L_x_37) ;  /* 0xfffffa3000008947 */ /* 0x000fea000383ffff */
.L_x_28:
[----:B------:R-:W-:Y:S05]  /*2bc0*/  BSYNC B0 ;  /* 0x0000000000007941 */ /* 0x000fea0003800000 */
.L_x_27:
[----:B------:R-:W-:Y:S01]  /*2bd0*/  ISETP.GT.AND P0, PT, R134, 0x1ff, PT ;  /* 0x000001ff8600780c */ /* 0x000fe20003f04270 */
[----:B------:R-:W-:-:S12]  /*2be0*/  BSSY B0, `(.L_x_38) ;  /* 0x00000ad000007945 */ /* 0x000fd80003800000 */
[----:B------:R-:W-:Y:S05]  /*2bf0*/  @P0 BRA `(.L_x_39) ;  /* 0x00000ab000000947 */ /* 0x000fea0003800000 */
[----:B------:R-:W-:Y:S01]  /*2c00*/  ISETP.NE.AND P0, PT, R156, RZ, PT ;  /* 0x000000ff9c00720c */ /* 0x000fe20003f05270 */
[----:B-1----:R-:W-:Y:S01]  /*2c10*/  IMAD.MOV.U32 R7, RZ, RZ, 0x2100 ;  /* 0x00002100ff077424 */ /* 0x002fe200078e00ff */
[----:B------:R-:W-:Y:S01]  /*2c20*/  IADD3 R5, R146, 0x1, RZ ;  /* 0x0000000192057810 */ /* 0x000fe20007ffe0ff */
[----:B------:R-:W-:Y:S01]  /*2c30*/  BSSY B1, `(.L_x_40) ;  /* 0x0000044000017945 */ /* 0x000fe20003800000 */
[----:B------:R-:W-:Y:S02]  /*2c40*/  IMAD.MOV.U32 R6, RZ, RZ, R134 ;  /* 0x000000ffff067224 */ /* 0x000fe400078e0086 */
[----:B------:R-:W-:-:S05]  /*2c50*/  LOP3.LUT R4, R5, 0x1, RZ, 0xc0, !PT ;  /* 0x0000000105047812 */ /* 0x000fca00078ec0ff */
[----:B------:R-:W-:Y:S02]  /*2c60*/  IMAD R4, R4, R7, 0x1880 ;  /* 0x0000188004047424 */ /* 0x000fe400078e0207 */
[----:B------:R-:W-:Y:S05]  /*2c70*/  @!P0 BRA `(.L_x_41) ;  /* 0x000003f000008947 */ /* 0x000fea0003800000 */
[----:B------:R-:W-:Y:S01]  /*2c80*/  IMAD.IADD R6, R0, 0x1, R140 ;  /* 0x0000000100067824 */ /* 0x000fe200078e028c */
[----:B------:R-:W-:Y:S01]  /*2c90*/  BSSY B2, `(.L_x_42) ;  /* 0x0000012000027945 */ /* 0x000fe20003800000 */
[----:B------:R-:W-:Y:S01]  /*2ca0*/  IMAD R7, R5, 0x10, R137 ;  /* 0x0000001005077824 */ /* 0x000fe200078e0289 */
[----:B------:R-:W-:Y:S02]  /*2cb0*/  ISETP.NE.AND P1, PT, R156, 0x1, PT ;  /* 0x000000019c00780c */ /* 0x000fe40003f25270 */
[----:B------:R-:W-:-:S04]  /*2cc0*/  ISETP.GE.AND P0, PT, R6, c[0x0][0x17c], PT ;  /* 0x00005f0006007a0c */ /* 0x000fc80003f06270 */
[----:B------:R-:W-:-:S13]  /*2cd0*/  ISETP.GE.OR P0, PT, R7, c[0x0][0x180], P0 ;  /* 0x0000600007007a0c */ /* 0x000fda0000706670 */
[----:B------:R-:W-:Y:S05]  /*2ce0*/  @P0 BRA `(.L_x_43) ;  /* 0x000000c000000947 */ /* 0x000fea0003800000 */
[----:B------:R-:W-:Y:S01]  /*2cf0*/  IMAD R7, R7, c[0x0][0x17c], RZ ;  /* 0x00005f0007077a24 */ /* 0x000fe200078e02ff */
[----:B------:R-:W-:Y:S01]  /*2d00*/  SHF.R.S32.HI R8, RZ, 0x1f, R6 ;  /* 0x0000001fff087819 */ /* 0x000fe20000011406 */
[----:B------:R-:W-:-:S03]  /*2d10*/  IMAD R9, R137, 0x108, R140 ;  /* 0x0000010889097824 */ /* 0x000fc600078e028c */
[----:B------:R-:W-:Y:S01]  /*2d20*/  IADD3 R10, P0, R6, R7, RZ ;  /* 0x00000007060a7210 */ /* 0x000fe20007f1e0ff */
[----:B------:R-:W-:-:S03]  /*2d30*/  IMAD R9, R9, 0x2, R4 ;  /* 0x0000000209097824 */ /* 0x000fc600078e0204 */
[----:B------:R-:W-:Y:S02]  /*2d40*/  LEA.HI.X.SX32 R7, R7, R8, 0x1, P0 ;  /* 0x0000000807077211 */ /* 0x000fe400000f0eff */
[----:B------:R-:W-:-:S04]  /*2d50*/  LEA R6, P0, R10, c[0x0][0x168], 0x1 ;  /* 0x00005a000a067a11 */ /* 0x000fc800078008ff */
[----:B------:R-:W-:-:S05]  /*2d60*/  LEA.HI.X R7, R10, c[0x0][0x16c], R7, 0x1, P0 ;  /* 0x00005b000a077a11 */ /* 0x000fca00000f0c07 */
[----:B------:R-:W-:Y:S01]  /*2d70*/  @!PT LDS RZ, [RZ] ;  /* 0x00000000fffff984 */ /* 0x000fe20000000800 */
[----:B------:R-:W-:Y:S01]  /*2d80*/  @!PT LDS RZ, [RZ] ;  /* 0x00000000fffff984 */ /* 0x000fe20000000800 */
[----:B------:R-:W-:Y:S01]  /*2d90*/  @!PT LDS RZ, [RZ] ;  /* 0x00000000fffff984 */ /* 0x000fe20000000800 */
[----:B------:R1:W-:Y:S04]  /*2da0*/  LDGSTS.E.128 [R9], [R6.64] ;  /* 0x0000000006097fae */ /* 0x0003e8000b921c44 */
.L_x_43:
[----:B------:R-:W-:Y:S05]  /*2db0*/  BSYNC B2 ;  /* 0x0000000000027941 */ /* 0x000fea0003800000 */
.L_x_42:
[----:B-1----:R-:W-:Y:S01]  /*2dc0*/  IADD3 R6, R134, 0x20, RZ ;  /* 0x0000002086067810 */ /* 0x002fe20007ffe0ff */
        /* <DEDUP_REMOVED lines=20> */
.L_x_45:
[----:B------:R-:W-:Y:S05]  /*2f10*/  BSYNC B2 ;  /* 0x0000000000027941 */ /* 0x000fea0003800000 */
.L_x_44:
[----:B-1----:R-:W-:Y:S01]  /*2f20*/  IADD3 R6, R134, 0x40, RZ ;  /* 0x0000004086067810 */ /* 0x002fe20007ffe0ff */
[----:B------:R-:W-:Y:S05]  /*2f30*/  @!P1 BRA `(.L_x_41) ;  /* 0x0000013000009947 */ /* 0x000fea0003800000 */
[----:B------:R-:W-:Y:S02]  /*2f40*/  IMAD.IADD R7, R0, 0x1, R145 ;  /* 0x0000000100077824 */ /* 0x000fe400078e0291 */
[----:B------:R-:W-:Y:S02]  /*2f50*/  IMAD R8, R5, 0x10, R154 ;  /* 0x0000001005087824 */ /* 0x000fe400078e029a */
[----:B------:R-:W-:Y:S01]  /*2f60*/  IMAD.MOV.U32 R6, RZ, RZ, R144 ;  /* 0x000000ffff067224 */ /* 0x000fe200078e0090 */
        /* <DEDUP_REMOVED lines=8> */
[----:B------:R-:W-:Y:S01]  /*2ff0*/  IMAD R7, R7, 0x2, R4 ;  /* 0x0000000207077824 */ /* 0x000fe200078e0204 */
[----:B------:R-:W-:Y:S01]  /*3000*/  LEA R8, P0, R10, c[0x0][0x168], 0x1 ;  /* 0x00005a000a087a11 */ /* 0x000fe200078008ff */
[----:B------:R-:W-:-:S03]  /*3010*/  IMAD.MOV.U32 R6, RZ, RZ, R144 ;  /* 0x000000ffff067224 */ /* 0x000fc600078e0090 */
[----:B------:R-:W-:-:S05]  /*3020*/  LEA.HI.X R9, R10, c[0x0][0x16c], R9, 0x1, P0 ;  /* 0x00005b000a097a11 */ /* 0x000fca00000f0c09 */
[----:B------:R-:W-:Y:S01]  /*3030*/  @!PT LDS RZ, [RZ] ;  /* 0x00000000fffff984 */ /* 0x000fe20000000800 */
[----:B------:R-:W-:Y:S01]  /*3040*/  @!PT LDS RZ, [RZ] ;  /* 0x00000000fffff984 */ /* 0x000fe20000000800 */
[----:B------:R-:W-:Y:S01]  /*3050*/  @!PT LDS RZ, [RZ] ;  /* 0x00000000fffff984 */ /* 0x000fe20000000800 */
[----:B------:R1:W-:Y:S04]  /*3060*/  LDGSTS.E.128 [R7], [R8.64] ;  /* 0x0000000008077fae */ /* 0x0003e8000b921c44 */
.L_x_41:
[----:B------:R-:W-:Y:S05]  /*3070*/  BSYNC B1 ;  /* 0x0000000000017941 */ /* 0x000fea0003800000 */
.L_x_40:
[----:B------:R-:W-:-:S13]  /*3080*/  ISETP.GE.U32.AND P0, PT, R148, 0x60, PT ;  /* 0x000000609400780c */ /* 0x000fda0003f06070 */
[----:B------:R-:W-:Y:S05]  /*3090*/  @!P0 BRA `(.L_x_39) ;  /* 0x0000061000008947 */ /* 0x000fea0003800000 */
.L_x_48:
[C---:B-1----:R-:W-:Y:S01]  /*30a0*/  IADD3 R9, R6.reuse, 0x20, RZ ;  /* 0x0000002006097810 */ /* 0x042fe20007ffe0ff */
[C---:B------:R-:W-:Y:S01]  /*30b0*/  IMAD.SHL.U32 R7, R6.reuse, 0x8, RZ ;  /* 0x0000000806077824 */ /* 0x040fe200078e00ff */
[----:B------:R-:W-:Y:S01]  /*30c0*/  IADD3 R11, R6, 0x40, RZ ;  /* 0x00000040060b7810 */ /* 0x000fe20007ffe0ff */
[----:B------:R-:W-:Y:S01]  /*30d0*/  BSSY B1, `(.L_x_46) ;  /* 0x000005b000017945 */ /* 0x000fe20003800000 */
[----:B------:R-:W-:Y:S02]  /*30e0*/  SHF.R.S32.HI R10, RZ, 0x1f, R9 ;  /* 0x0000001fff0a7819 */ /* 0x000fe40000011409 */
[----:B------:R-:W-:Y:S01]  /*30f0*/  SHF.R.S32.HI R8, RZ, 0x1f, R7 ;  /* 0x0000001fff087819 */ /* 0x000fe20000011407 */
[----:B------:R-:W-:Y:S01]  /*3100*/  IMAD.SHL.U32 R13, R11, 0x8, RZ ;  /* 0x000000080b0d7824 */ /* 0x000fe200078e00ff */
[----:B------:R-:W-:Y:S01]  /*3110*/  LEA.HI R10, R10, R9, RZ, 0x5 ;  /* 0x000000090a0a7211 */ /* 0x000fe200078f28ff */
[----:B------:R-:W-:Y:S01]  /*3120*/  IMAD.SHL.U32 R9, R9, 0x8, RZ ;  /* 0x0000000809097824 */ /* 0x000fe200078e00ff */
[----:B------:R-:W-:-:S02]  /*3130*/  LEA.HI R8, R8, R7, RZ, 0x8 ;  /* 0x0000000708087211 */ /* 0x000fc400078f40ff */
[----:B------:R-:W-:Y:S02]  /*3140*/  SHF.R.S32.HI R16, RZ, 0x1f, R13 ;  /* 0x0000001fff107819 */ /* 0x000fe4000001140d */
[----:B------:R-:W-:Y:S02]  /*3150*/  SHF.R.S32.HI R12, RZ, 0x1f, R9 ;  /* 0x0000001fff0c7819 */ /* 0x000fe40000011409 */
[----:B------:R-:W-:Y:S02]  /*3160*/  LOP3.LUT R8, R8, 0xffffff00, RZ, 0xc0, !PT ;  /* 0xffffff0008087812 */ /* 0x000fe400078ec0ff */
[----:B------:R-:W-:Y:S02]  /*3170*/  LEA.HI R12, R12, R9, RZ, 0x8 ;  /* 0x000000090c0c7211 */ /* 0x000fe400078f40ff */
[----:B------:R-:W-:Y:S01]  /*3180*/  LEA.HI R16, R16, R13, RZ, 0x8 ;  /* 0x0000000d10107211 */ /* 0x000fe200078f40ff */
[----:B------:R-:W-:Y:S01]  /*3190*/  IMAD.IADD R15, R7, 0x1, -R8 ;  /* 0x00000001070f7824 */ /* 0x000fe200078e0a08 */
[----:B------:R-:W-:-:S02]  /*31a0*/  SHF.R.S32.HI R7, RZ, 0x1f, R6 ;  /* 0x0000001fff077819 */ /* 0x000fc40000011406 */
[----:B------:R-:W-:Y:S01]  /*31b0*/  LOP3.LUT R12, R12, 0xffffff00, RZ, 0xc0, !PT ;  /* 0xffffff000c0c7812 */ /* 0x000fe200078ec0ff */
[----:B------:R-:W-:Y:S01]  /*31c0*/  IMAD.IADD R19, R0, 0x1, R15 ;  /* 0x0000000100137824 */ /* 0x000fe200078e020f */
[----:B------:R-:W-:Y:S02]  /*31d0*/  SHF.R.S32.HI R14, RZ, 0x1f, R11 ;  /* 0x0000001fff0e7819 */ /* 0x000fe4000001140b */
[----:B------:R-:W-:Y:S01]  /*31e0*/  LOP3.LUT R16, R16, 0xffffff00, RZ, 0xc0, !PT ;  /* 0xffffff0010107812 */ /* 0x000fe200078ec0ff */
[----:B------:R-:W-:Y:S01]  /*31f0*/  IMAD.IADD R17, R9, 0x1, -R12 ;  /* 0x0000000109117824 */ /* 0x000fe200078e0a0c */
[----:B------:R-:W-:Y:S02]  /*3200*/  LEA.HI R7, R7, R6, RZ, 0x5 ;  /* 0x0000000607077211 */ /* 0x000fe400078f28ff */
[----:B------:R-:W-:Y:S01]  /*3210*/  LEA.HI R14, R14, R11, RZ, 0x5 ;  /* 0x0000000b0e0e7211 */ /* 0x000fe200078f28ff */
[----:B------:R-:W-:Y:S01]  /*3220*/  IMAD.IADD R21, R13, 0x1, -R16 ;  /* 0x000000010d157824 */ /* 0x000fe200078e0a10 */
[----:B------:R-:W-:Y:S01]  /*3230*/  SHF.R.S32.HI R16, RZ, 0x5, R7 ;  /* 0x00000005ff107819 */ /* 0x000fe20000011407 */
[C---:B------:R-:W-:Y:S01]  /*3240*/  IMAD.IADD R18, R0.reuse, 0x1, R17 ;  /* 0x0000000100127824 */ /* 0x040fe200078e0211 */
[----:B------:R-:W-:Y:S01]  /*3250*/  SHF.R.S32.HI R10, RZ, 0x5, R10 ;  /* 0x00000005ff0a7819 */ /* 0x000fe2000001140a */
[----:B------:R-:W-:Y:S01]  /*3260*/  IMAD.IADD R23, R0, 0x1, R21 ;  /* 0x0000000100177824 */ /* 0x000fe200078e0215 */
[----:B------:R-:W-:Y:S01]  /*3270*/  SHF.R.S32.HI R20, RZ, 0x5, R14 ;  /* 0x00000005ff147819 */ /* 0x000fe2000001140e */
[C---:B------:R-:W-:Y:S01]  /*3280*/  IMAD R9, R5.reuse, 0x10, R16 ;  /* 0x0000001005097824 */ /* 0x040fe200078e0210 */
[----:B------:R-:W-:Y:S01]  /*3290*/  IADD3 R8, R6, 0x60, RZ ;  /* 0x0000006006087810 */ /* 0x000fe20007ffe0ff */
[----:B------:R-:W-:Y:S01]  /*32a0*/  IMAD R13, R5, 0x10, R10 ;  /* 0x00000010050d7824 */ /* 0x000fe200078e020a */
[----:B------:R-:W-:Y:S01]  /*32b0*/  ISETP.GE.AND P1, PT, R19, c[0x0][0x17c], PT ;  /* 0x00005f0013007a0c */ /* 0x000fe20003f26270 */
[----:B------:R-:W-:Y:S01]  /*32c0*/  IMAD R22, R5, 0x10, R20 ;  /* 0x0000001005167824 */ /* 0x000fe200078e0214 */
[----:B------:R-:W-:Y:S01]  /*32d0*/  ISETP.GE.AND P0, PT, R18, c[0x0][0x17c], PT ;  /* 0x00005f0012007a0c */ /* 0x000fe20003f06270 */
[----:B------:R-:W-:Y:S01]  /*32e0*/  IMAD.SHL.U32 R11, R8, 0x8, RZ ;  /* 0x00000008080b7824 */ /* 0x000fe200078e00ff */
[----:B------:R-:W-:-:S02]  /*32f0*/  ISETP.GE.AND P2, PT, R23, c[0x0][0x17c], PT ;  /* 0x00005f0017007a0c */ /* 0x000fc40003f46270 */
[----:B------:R-:W-:Y:S02]  /*3300*/  ISETP.GE.OR P1, PT, R9, c[0x0][0x180], P1 ;  /* 0x0000600009007a0c */ /* 0x000fe40000f26670 */
[----:B------:R-:W-:Y:S02]  /*3310*/  ISETP.GE.OR P0, PT, R13, c[0x0][0x180], P0 ;  /* 0x000060000d007a0c */ /* 0x000fe40000706670 */
[----:B------:R-:W-:Y:S02]  /*3320*/  ISETP.GE.OR P2, PT, R22, c[0x0][0x180], P2 ;  /* 0x0000600016007a0c */ /* 0x000fe40001746670 */
[----:B------:R-:W-:Y:S02]  /*3330*/  SHF.R.S32.HI R12, RZ, 0x1f, R11 ;  /* 0x0000001fff0c7819 */ /* 0x000fe4000001140b */
[----:B------:R-:W-:Y:S02]  /*3340*/  SHF.R.S32.HI R7, RZ, 0x1f, R8 ;  /* 0x0000001fff077819 */ /* 0x000fe40000011408 */
[----:B------:R-:W-:-:S02]  /*3350*/  LEA.HI R12, R12, R11, RZ, 0x8 ;  /* 0x0000000b0c0c7211 */ /* 0x000fc400078f40ff */
[----:B------:R-:W-:Y:S01]  /*3360*/  LEA.HI R14, R7, R8, RZ, 0x5 ;  /* 0x00000008070e7211 */ /* 0x000fe200078f28ff */
[----:B------:R-:W-:Y:S01]  /*3370*/  @!P1 IMAD R7, R16, 0x108, R15 ;  /* 0x0000010810079824 */ /* 0x000fe200078e020f */
[----:B------:R-:W-:Y:S01]  /*3380*/  LOP3.LUT R12, R12, 0xffffff00, RZ, 0xc0, !PT ;  /* 0xffffff000c0c7812 */ /* 0x000fe200078ec0ff */
[----:B------:R-:W-:Y:S02]  /*3390*/  @!P1 IMAD R8, R9, c[0x0][0x17c], RZ ;  /* 0x00005f0009089a24 */ /* 0x000fe400078e02ff */
[----:B------:R-:W-:Y:S02]  /*33a0*/  @!P0 IMAD R15, R10, 0x108, R17 ;  /* 0x000001080a0f8824 */ /* 0x000fe400078e0211 */
[----:B------:R-:W-:Y:S01]  /*33b0*/  @!P0 IMAD R9, R13, c[0x0][0x17c], RZ ;  /* 0x00005f000d098a24 */ /* 0x000fe200078e02ff */
[----:B------:R-:W-:Y:S01]  /*33c0*/  @!P2 SHF.R.S32.HI R13, RZ, 0x1f, R23 ;  /* 0x0000001fff0da819 */ /* 0x000fe20000011417 */
[----:B------:R-:W-:Y:S02]  /*33d0*/  @!P2 IMAD R10, R22, c[0x0][0x17c], RZ ;  /* 0x00005f00160aaa24 */ /* 0x000fe400078e02ff */
[----:B------:R-:W-:Y:S01]  /*33e0*/  IMAD.IADD R25, R11, 0x1, -R12 ;  /* 0x000000010b197824 */ /* 0x000fe200078e0a0c */
[----:B------:R-:W-:Y:S01]  /*33f0*/  @!P1 SHF.R.S32.HI R11, RZ, 0x1f, R19 ;  /* 0x0000001fff0b9819 */ /* 0x000fe20000011413 */
[----:B------:R-:W-:Y:S01]  /*3400*/  @!P2 IMAD R17, R20, 0x108, R21 ;  /* 0x000001081411a824 */ /* 0x000fe200078e0215 */
[----:B------:R-:W-:Y:S01]  /*3410*/  @!P0 SHF.R.S32.HI R12, RZ, 0x1f, R18 ;  /* 0x0000001fff0c8819 */ /* 0x000fe20000011412 */
[--C-:B------:R-:W-:Y:S01]  /*3420*/  @!P1 IMAD R7, R7, 0x2, R4.reuse ;  /* 0x0000000207079824 */ /* 0x100fe200078e0204 */
[----:B------:R-:W-:Y:S01]  /*3430*/  @!P1 IADD3 R19, P3, R19, R8, RZ ;  /* 0x0000000813139210 */ /* 0x000fe20007f7e0ff */
[--C-:B------:R-:W-:Y:S01]  /*3440*/  @!P0 IMAD R15, R15, 0x2, R4.reuse ;  /* 0x000000020f0f8824 */ /* 0x100fe200078e0204 */
[----:B------:R-:W-:Y:S01]  /*3450*/  @!P0 IADD3 R18, P4, R18, R9, RZ ;  /* 0x0000000912128210 */ /* 0x000fe20007f9e0ff */
[----:B------:R-:W-:Y:S01]  /*3460*/  @!P2 IMAD R17, R17, 0x2, R4 ;  /* 0x000000021111a824 */ /* 0x000fe200078e0204 */
[----:B------:R-:W-:-:S02]  /*3470*/  @!P2 IADD3 R16, P5, R23, R10, RZ ;  /* 0x0000000a1710a210 */ /* 0x000fc40007fbe0ff */
[----:B------:R-:W-:Y:S02]  /*3480*/  @!P1 LEA.HI.X.SX32 R20, R8, R11, 0x1, P3 ;  /* 0x0000000b08149211 */ /* 0x000fe400018f0eff */
[----:B------:R-:W-:Y:S02]  /*3490*/  @!P0 LEA.HI.X.SX32 R9, R9, R12, 0x1, P4 ;  /* 0x0000000c09098211 */ /* 0x000fe400020f0eff */
[----:B------:R-:W-:Y:S02]  /*34a0*/  @!P1 LEA R12, P3, R19, c[0x0][0x168], 0x1 ;  /* 0x00005a00130c9a11 */ /* 0x000fe400078608ff */
[----:B------:R-:W-:Y:S02]  /*34b0*/  @!P2 LEA.HI.X.SX32 R11, R10, R13, 0x1, P5 ;  /* 0x0000000d0a0ba211 */ /* 0x000fe400028f0eff */
[----:B------:R-:W-:Y:S02]  /*34c0*/  @!P0 LEA R8, P4, R18, c[0x0][0x168], 0x1 ;  /* 0x00005a0012088a11 */ /* 0x000fe400078808ff */
[----:B------:R-:W-:-:S02]  /*34d0*/  @!P2 LEA R10, P5, R16, c[0x0][0x168], 0x1 ;  /* 0x00005a00100aaa11 */ /* 0x000fc400078a08ff */
[----:B------:R-:W-:Y:S01]  /*34e0*/  @!P1 LEA.HI.X R13, R19, c[0x0][0x16c], R20, 0x1, P3 ;  /* 0x00005b00130d9a11 */ /* 0x000fe200018f0c14 */
[----:B------:R-:W-:Y:S01]  /*34f0*/  IMAD.IADD R19, R0, 0x1, R25 ;  /* 0x0000000100137824 */ /* 0x000fe200078e0219 */
[----:B------:R-:W-:Y:S02]  /*3500*/  @!P0 LEA.HI.X R9, R18, c[0x0][0x16c], R9, 0x1, P4 ;  /* 0x00005b0012098a11 */ /* 0x000fe400020f0c09 */
[----:B------:R-:W-:Y:S01]  /*3510*/  @!P2 LEA.HI.X R11, R16, c[0x0][0x16c], R11, 0x1, P5 ;  /* 0x00005b00100baa11 */ /* 0x000fe200028f0c0b */
[----:B------:R-:W-:Y:S01]  /*3520*/  @!PT LDS RZ, [RZ] ;  /* 0x00000000fffff984 */ /* 0x000fe20000000800 */
[----:B------:R-:W-:Y:S01]  /*3530*/  @!PT LDS RZ, [RZ] ;  /* 0x00000000fffff984 */ /* 0x000fe20000000800 */
[----:B------:R-:W-:Y:S01]  /*3540*/  @!PT LDS RZ, [RZ] ;  /* 0x00000000fffff984 */ /* 0x000fe20000000800 */
[----:B------:R1:W-:Y:S01]  /*3550*/  @!P1 LDGSTS.E.128 [R7], [R12.64] ;  /* 0x000000000c079fae */ /* 0x0003e2000b921c44 */
[----:B------:R-:W-:Y:S02]  /*3560*/  SHF.R.S32.HI R16, RZ, 0x5, R14 ;  /* 0x00000005ff107819 */ /* 0x000fe4000001140e */
[----:B------:R-:W-:Y:S01]  /*3570*/  ISETP.GE.AND P1, PT, R19, c[0x0][0x17c], PT ;  /* 0x00005f0013007a0c */ /* 0x000fe20003f26270 */
[----:B------:R1:W-:Y:S01]  /*3580*/  @!P0 LDGSTS.E.128 [R15], [R8.64] ;  /* 0x00000000080f8fae */ /* 0x0003e2000b921c44 */
[C---:B------:R-:W-:Y:S01]  /*3590*/  ISETP.GE.AND P0, PT, R6.reuse, 0x180, PT ;  /* 0x000001800600780c */ /* 0x040fe20003f06270 */
[----:B------:R-:W-:Y:S01]  /*35a0*/  IMAD R18, R5, 0x10, R16 ;  /* 0x0000001005127824 */ /* 0x000fe200078e0210 */
[----:B------:R-:W-:Y:S01]  /*35b0*/  IADD3 R14, R6, 0x80, RZ ;  /* 0x00000080060e7810 */ /* 0x000fe20007ffe0ff */
[----:B------:R1:W-:Y:S03]  /*35c0*/  @!P2 LDGSTS.E.128 [R17], [R10.64] ;  /* 0x000000000a11afae */ /* 0x0003e6000b921c44 */
[----:B------:R-:W-:-:S13]  /*35d0*/  ISETP.GE.OR P1, PT, R18, c[0x0][0x180], P1 ;  /* 0x0000600012007a0c */ /* 0x000fda0000f26670 */
[----:B------:R-:W-:Y:S05]  /*35e0*/  @P1 BRA `(.L_x_47) ;  /* 0x0000009000001947 */ /* 0x000fea0003800000 */
[----:B-1----:R-:W-:Y:S01]  /*35f0*/  IMAD R6, R18, c[0x0][0x17c], RZ ;  /* 0x00005f0012067a24 */ /* 0x002fe200078e02ff */
[----:B------:R-:W-:Y:S01]  /*3600*/  SHF.R.S32.HI R7, RZ, 0x1f, R19 ;  /* 0x0000001fff077819 */ /* 0x000fe20000011413 */
[----:B------:R-:W-:-:S03]  /*3610*/  IMAD R9, R16, 0x108, R25 ;  /* 0x0000010810097824 */ /* 0x000fc600078e0219 */
[----:B------:R-:W-:Y:S01]  /*3620*/  IADD3 R8, P1, R19, R6, RZ ;  /* 0x0000000613087210 */ /* 0x000fe20007f3e0ff */
[----:B------:R-:W-:-:S03]  /*3630*/  IMAD R9, R9, 0x2, R4 ;  /* 0x0000000209097824 */ /* 0x000fc600078e0204 */
[----:B------:R-:W-:Y:S02]  /*3640*/  LEA.HI.X.SX32 R7, R6, R7, 0x1, P1 ;  /* 0x0000000706077211 */ /* 0x000fe400008f0eff */
[----:B------:R-:W-:-:S04]  /*3650*/  LEA R6, P1, R8, c[0x0][0x168], 0x1 ;  /* 0x00005a0008067a11 */ /* 0x000fc800078208ff */
[----:B------:R-:W-:-:S05]  /*3660*/  LEA.HI.X R7, R8, c[0x0][0x16c], R7, 0x1, P1 ;  /* 0x00005b0008077a11 */ /* 0x000fca00008f0c07 */
[----:B------:R1:W-:Y:S04]  /*3670*/  LDGSTS.E.128 [R9], [R6.64] ;  /* 0x0000000006097fae */ /* 0x0003e8000b921c44 */
.L_x_47:
[----:B-1----:R-:W-:Y:S05]  /*3680*/  BSYNC B1 ;  /* 0x0000000000017941 */ /* 0x002fea0003800000 */
.L_x_46:
[----:B------:R-:W-:Y:S01]  /*3690*/  IMAD.MOV.U32 R6, RZ, RZ, R14 ;  /* 0x000000ffff067224 */ /* 0x000fe200078e000e */
[----:B------:R-:W-:Y:S05]  /*36a0*/  @!P0 BRA `(.L_x_48) ;  /* 0xfffff9f000008947 */ /* 0x000fea000383ffff */
.L_x_39:
[----:B------:R-:W-:Y:S05]  /*36b0*/  BSYNC B0 ;  /* 0x0000000000007941 */ /* 0x000fea0003800000 */
.L_x_38:
[----:B------:R-:W0:Y:S01]  /*36c0*/  LDGDEPBAR ;  /* 0x00000000000079af */ /* 0x000e220000000000 */
[----:B------:R-:W-:-:S05]  /*36d0*/  DEPBAR.LE SB0, 0x0 ;  /* 0x000080000000791a */ /* 0x000fca0000000000 */
.L_x_25:
[----:B------:R-:W-:Y:S02]  /*36e0*/  WARPSYNC 0xffffffff ;  /* 0xffffffff00007948 */ /* 0x000fe40003800000 */
[----:B------:R-:W-:Y:S01]  /*36f0*/  IADD3 R146, R146, 0x1, RZ ;  /* 0x0000000192927810 */ /* 0x000fe20007ffe0ff */
[----:B------:R-:W-:Y:S03]  /*3700*/  BAR.SYNC.DEFER_BLOCKING 0x0 ;  /* 0x0000000000007b1d */ /* 0x000fe60000010000 */
[----:B------:R-:W-:-:S13]  /*3710*/  ISETP.GE.AND P0, PT, R146, R153, PT ;  /* 0x000000999200720c */ /* 0x000fda0003f06270 */
[----:B------:R-:W-:Y:S01]  /*3720*/  @P0 CALL.REL.NOINC `(.L_x_23) ;  /* 0x0000001000000944 */ /* 0x000fe20003c00000 */
[----:B------:R-:W-:Y:S05]  /*3730*/  BRA `(.L_x_49) ;  /* 0xffffe39000007947 */ /* 0x000fea000383ffff */
.L_x_23:
[----:B------:R-:W-:-:S13]  /*3740*/  ISETP.GE.AND P0, PT, R134, 0x20, PT ;  /* 0x000000208600780c */ /* 0x000fda0003f06270 */
[----:B------:R-:W-:Y:S05]  /*3750*/  @!P0 EXIT ;  /* 0x000000000000894d */ /* 0x000fea0003800000 */
[----:B------:R-:W-:Y:S02]  /*3760*/  IADD3 R137, R137, -0x1, RZ ;  /* 0xffffffff89897810 */ /* 0x000fe40007ffe0ff */
[C---:B-1----:R-:W-:Y:S02]  /*3770*/  IADD3 R8, R0.reuse, 0x10, RZ ;  /* 0x0000001000087810 */ /* 0x042fe40007ffe0ff */
[C---:B------:R-:W-:Y:S01]  /*3780*/  IADD3 R10, R0.reuse, 0x20, RZ ;  /* 0x00000020000a7810 */ /* 0x040fe20007ffe0ff */
[----:B------:R-:W-:Y:S01]  /*3790*/  IMAD R136, R137, 0x15, R136 ;  /* 0x0000001589887824 */ /* 0x000fe200078e0288 */
[C---:B------:R-:W-:Y:S02]  /*37a0*/  IADD3 R11, R0.reuse, 0x30, RZ ;  /* 0x00000030000b7810 */ /* 0x040fe40007ffe0ff */
[----:B------:R-:W-:Y:S02]  /*37b0*/  IADD3 R12, R0, 0x40, RZ ;  /* 0x00000040000c7810 */ /* 0x000fe40007ffe0ff */
[----:B------:R-:W-:-:S04]  /*37c0*/  ISETP.GE.AND P0, PT, R136, c[0x0][0x178], PT ;  /* 0x00005e0088007a0c */ /* 0x000fc80003f06270 */
[----:B------:R-:W-:Y:S02]  /*37d0*/  ISETP.GE.OR P2, PT, R0, c[0x0][0x17c], P0 ;  /* 0x00005f0000007a0c */ /* 0x000fe40000746670 */
[----:B------:R-:W-:Y:S02]  /*37e0*/  ISETP.GE.OR P3, PT, R8, c[0x0][0x17c], P0 ;  /* 0x00005f0008007a0c */ /* 0x000fe40000766670 */
[----:B------:R-:W-:-:S09]  /*37f0*/  ISETP.GE.OR P1, PT, R10, c[0x0][0x17c], P0 ;  /* 0x00005f000a007a0c */ /* 0x000fd20000726670 */
[----:B------:R-:W-:Y:S05]  /*3800*/  @P2 BRA `(.L_x_50) ;  /* 0x0000015000002947 */ /* 0x000fea0003800000 */
[----:B------:R-:W1:Y:S01]  /*3810*/  S2R R4, SR_LANEID ;  /* 0x0000000000047919 */ /* 0x000e620000000000 */
[----:B------:R-:W-:Y:S01]  /*3820*/  IMAD R5, R136, c[0x0][0x17c], RZ ;  /* 0x00005f0088057a24 */ /* 0x000fe200078e02ff */
[----:B------:R-:W-:Y:S01]  /*3830*/  SHF.R.S32.HI R6, RZ, 0x1f, R0 ;  /* 0x0000001fff067819 */ /* 0x000fe20000011400 */
[----:B------:R-:W-:Y:S01]  /*3840*/  IMAD.MOV.U32 R9, RZ, RZ, c[0x0][0x17c] ;  /* 0x00005f00ff097624 */ /* 0x000fe200078e00ff */
[----:B------:R-:W-:Y:S02]  /*3850*/  WARPSYNC 0xffffffff ;  /* 0xffffffff00007948 */ /* 0x000fe40003800000 */
[----:B------:R-:W-:Y:S02]  /*3860*/  IADD3 R14, P2, R0, R5, RZ ;  /* 0x00000005000e7210 */ /* 0x000fe40007f5e0ff */
[----:B------:R-:W-:Y:S02]  /*3870*/  SHF.R.U32.HI R9, RZ, 0x1, R9 ;  /* 0x00000001ff097819 */ /* 0x000fe40000011609 */
[----:B------:R-:W-:Y:S01]  /*3880*/  LEA.HI.X.SX32 R15, R5, R6, 0x1, P2 ;  /* 0x00000006050f7211 */ /* 0x000fe200010f0eff */
[----:B------:R-:W-:Y:S01]  /*3890*/  IMAD.MOV.U32 R5, RZ, RZ, RZ ;  /* 0x000000ffff057224 */ /* 0x000fe200078e00ff */
[----:B------:R-:W-:-:S02]  /*38a0*/  LEA R13, P2, R14, c[0x0][0x170], 0x1 ;  /* 0x00005c000e0d7a11 */ /* 0x000fc400078408ff */
[----:B-1----:R-:W-:Y:S02]  /*38b0*/  SHF.R.U32.HI R7, RZ, 0x2, R4 ;  /* 0x00000002ff077819 */ /* 0x002fe40000011604 */
[----:B------:R-:W-:-:S05]  /*38c0*/  LOP3.LUT R4, R4, 0x3, RZ, 0xc0, !PT ;  /* 0x0000000304047812 */ /* 0x000fca00078ec0ff */
[----:B------:R-:W-:Y:S01]  /*38d0*/  IMAD.WIDE.U32 R4, R7, R9, R4 ;  /* 0x0000000907047225 */ /* 0x000fe200078e0004 */
[----:B------:R-:W-:-:S04]  /*38e0*/  LEA.HI.X R7, R14, c[0x0][0x174], R15, 0x1, P2 ;  /* 0x00005d000e077a11 */ /* 0x000fc800010f0c0f */
[----:B------:R-:W-:-:S04]  /*38f0*/  LEA R6, P2, R4, R13, 0x2 ;  /* 0x0000000d04067211 */ /* 0x000fc800078410ff */
[----:B------:R-:W-:-:S05]  /*3900*/  LEA.HI.X R7, R4, R7, R5, 0x2, P2 ;  /* 0x0000000704077211 */ /* 0x000fca00010f1405 */
[----:B------:R-:W-:Y:S01]  /*3910*/  IMAD.WIDE.U32 R4, R9, 0x20, R6 ;  /* 0x0000002009047825 */ /* 0x000fe200078e0006 */
[----:B------:R1:W-:Y:S04]  /*3920*/  STG.E [R6.64], R2 ;  /* 0x0000000206007986 */ /* 0x0003e8000c101904 */
[----:B------:R1:W-:Y:S04]  /*3930*/  STG.E [R4.64], R3 ;  /* 0x0000000304007986 */ /* 0x0003e8000c101904 */
[----:B------:R1:W-:Y:S04]  /*3940*/  STG.E [R6.64+0x10], R132 ;  /* 0x0000108406007986 */ /* 0x0003e8000c101904 */
[----:B------:R1:W-:Y:S02]  /*3950*/  STG.E [R4.64+0x10], R133 ;  /* 0x0000108504007986 */ /* 0x0003e4000c101904 */
.L_x_50:
[----:B------:R-:W-:Y:S05]  /*3960*/  @P3 BRA `(.L_x_51) ;  /* 0x0000015000003947 */ /* 0x000fea0003800000 */
[----:B-1----:R-:W1:Y:S01]  /*3970*/  S2R R2, SR_LANEID ;  /* 0x0000000000027919 */ /* 0x002e620000000000 */
[----:B------:R-:W-:Y:S01]  /*3980*/  IMAD R9, R136, c[0x0][0x17c], RZ ;  /* 0x00005f0088097a24 */ /* 0x000fe200078e02ff */
[----:B------:R-:W-:Y:S01]  /*3990*/  SHF.R.S32.HI R3, RZ, 0x1f, R8 ;  /* 0x0000001fff037819 */ /* 0x000fe20000011408 */
[----:B------:R-:W-:Y:S01]  /*39a0*/  IMAD.MOV.U32 R4, RZ, RZ, c[0x0][0x17c] ;  /* 0x00005f00ff047624 */ /* 0x000fe200078e00ff */
[----:B------:R-:W-:Y:S02]  /*39b0*/  WARPSYNC 0xffffffff ;  /* 0xffffffff00007948 */ /* 0x000fe40003800000 */
[----:B------:R-:W-:-:S02]  /*39c0*/  IADD3 R8, P2, R9, R8, RZ ;  /* 0x0000000809087210 */ /* 0x000fc40007f5e0ff */
[----:B------:R-:W-:Y:S02]  /*39d0*/  SHF.R.U32.HI R13, RZ, 0x1, R4 ;  /* 0x00000001ff0d7819 */ /* 0x000fe40000011604 */
[----:B------:R-:W-:Y:S01]  /*39e0*/  LEA.HI.X.SX32 R9, R9, R3, 0x1, P2 ;  /* 0x0000000309097211 */ /* 0x000fe200010f0eff */
[----:B------:R-:W-:Y:S01]  /*39f0*/  IMAD.MOV.U32 R3, RZ, RZ, RZ ;  /* 0x000000ffff037224 */ /* 0x000fe200078e00ff */
[----:B------:R-:W-:Y:S02]  /*3a00*/  LEA R7, P2, R8, c[0x0][0x170], 0x1 ;  /* 0x00005c0008077a11 */ /* 0x000fe400078408ff */
        /* <DEDUP_REMOVED lines=11> */
.L_x_51:
        /* <DEDUP_REMOVED lines=22> */
.L_x_52:
[----:B------:R-:W-:Y:S02]  /*3c20*/  ISETP.GE.OR P6, PT, R11, c[0x0][0x17c], P0 ;  /* 0x00005f000b007a0c */ /* 0x000fe400007c6670 */
[----:B------:R-:W-:-:S02]  /*3c30*/  IADD3 R8, R0, 0x50, RZ ;  /* 0x0000005000087810 */ /* 0x000fc40007ffe0ff */
[C---:B------:R-:W-:Y:S02]  /*3c40*/  IADD3 R9, R0.reuse, 0x60, RZ ;  /* 0x0000006000097810 */ /* 0x040fe40007ffe0ff */
[C---:B------:R-:W-:Y:S02]  /*3c50*/  IADD3 R10, R0.reuse, 0x70, RZ ;  /* 0x00000070000a7810 */ /* 0x040fe40007ffe0ff */
[----:B------:R-:W-:Y:S02]  /*3c60*/  IADD3 R13, R0, 0x80, RZ ;  /* 0x00000080000d7810 */ /* 0x000fe40007ffe0ff */
[----:B------:R-:W-:Y:S02]  /*3c70*/  ISETP.GE.OR P1, PT, R12, c[0x0][0x17c], P0 ;  /* 0x00005f000c007a0c */ /* 0x000fe40000726670 */
[----:B------:R-:W-:Y:S02]  /*3c80*/  ISETP.GE.OR P2, PT, R8, c[0x0][0x17c], P0 ;  /* 0x00005f0008007a0c */ /* 0x000fe40000746670 */
[----:B------:R-:W-:-:S02]  /*3c90*/  ISETP.GE.OR P3, PT, R9, c[0x0][0x17c], P0 ;  /* 0x00005f0009007a0c */ /* 0x000fc40000766670 */
[----:B------:R-:W-:Y:S02]  /*3ca0*/  ISETP.GE.OR P4, PT, R10, c[0x0][0x17c], P0 ;  /* 0x00005f000a007a0c */ /* 0x000fe40000786670 */
[----:B------:R-:W-:Y:S02]  /*3cb0*/  ISETP.GE.OR P5, PT, R13, c[0x0][0x17c], P0 ;  /* 0x00005f000d007a0c */ /* 0x000fe400007a6670 */
[C---:B-1----:R-:W-:Y:S02]  /*3cc0*/  IADD3 R3, R0.reuse, 0x90, RZ ;  /* 0x0000009000037810 */ /* 0x042fe40007ffe0ff */
[----:B------:R-:W-:Y:S01]  /*3cd0*/  IADD3 R2, R0, 0xa0, RZ ;  /* 0x000000a000027810 */ /* 0x000fe20007ffe0ff */
[----:B------:R-:W-:Y:S05]  /*3ce0*/  @P6 BRA `(.L_x_53) ;  /* 0x0000015000006947 */ /* 0x000fea0003800000 */
[----:B------:R-:W1:Y:S01]  /*3cf0*/  S2R R4, SR_LANEID ;  /* 0x0000000000047919 */ /* 0x000e620000000000 */
        /* <DEDUP_REMOVED lines=20> */
.L_x_53:
        /* <DEDUP_REMOVED lines=22> */
.L_x_54:
        /* <DEDUP_REMOVED lines=22> */
.L_x_55:
        /* <DEDUP_REMOVED lines=22> */
.L_x_56:
        /* <DEDUP_REMOVED lines=22> */
.L_x_57:
        /* <DEDUP_REMOVED lines=22> */
.L_x_58:
[----:B------:R-:W-:Y:S02]  /*4520*/  ISETP.GE.OR P6, PT, R3, c[0x0][0x17c], P0 ;  /* 0x00005f0003007a0c */ /* 0x000fe400007c6670 */
[----:B------:R-:W-:-:S02]  /*4530*/  IADD3 R8, R0, 0xb0, RZ ;  /* 0x000000b000087810 */ /* 0x000fc40007ffe0ff */
[C---:B------:R-:W-:Y:S02]  /*4540*/  IADD3 R9, R0.reuse, 0xc0, RZ ;  /* 0x000000c000097810 */ /* 0x040fe40007ffe0ff */
[C---:B------:R-:W-:Y:S02]  /*4550*/  IADD3 R10, R0.reuse, 0xd0, RZ ;  /* 0x000000d0000a7810 */ /* 0x040fe40007ffe0ff */
[C---:B------:R-:W-:Y:S02]  /*4560*/  IADD3 R11, R0.reuse, 0xe0, RZ ;  /* 0x000000e0000b7810 */ /* 0x040fe40007ffe0ff */
[----:B------:R-:W-:Y:S02]  /*4570*/  IADD3 R0, R0, 0xf0, RZ ;  /* 0x000000f000007810 */ /* 0x000fe40007ffe0ff */
[----:B------:R-:W-:Y:S02]  /*4580*/  ISETP.GE.OR P5, PT, R2, c[0x0][0x17c], P0 ;  /* 0x00005f0002007a0c */ /* 0x000fe400007a6670 */
[----:B------:R-:W-:-:S02]  /*4590*/  ISETP.GE.OR P4, PT, R8, c[0x0][0x17c], P0 ;  /* 0x00005f0008007a0c */ /* 0x000fc40000786670 */
[----:B------:R-:W-:Y:S02]  /*45a0*/  ISETP.GE.OR P3, PT, R9, c[0x0][0x17c], P0 ;  /* 0x00005f0009007a0c */ /* 0x000fe40000766670 */
[----:B------:R-:W-:Y:S02]  /*45b0*/  ISETP.GE.OR P2, PT, R10, c[0x0][0x17c], P0 ;  /* 0x00005f000a007a0c */ /* 0x000fe40000746670 */
[----:B------:R-:W-:Y:S02]  /*45c0*/  ISETP.GE.OR P1, PT, R11, c[0x0][0x17c], P0 ;  /* 0x00005f000b007a0c */ /* 0x000fe40000726670 */
[----:B------:R-:W-:Y:S01]  /*45d0*/  ISETP.GE.OR P0, PT, R0, c[0x0][0x17c], P0 ;  /* 0x00005f0000007a0c */ /* 0x000fe20000706670 */
[----:B------:R-:W-:Y:S07]  /*45e0*/  @P6 BRA `(.L_x_59) ;  /* 0x0000015000006947 */ /* 0x000fee0003800000 */
        /* <DEDUP_REMOVED lines=21> */
.L_x_59:
        /* <DEDUP_REMOVED lines=22> */
.L_x_60:
        /* <DEDUP_REMOVED lines=22> */
.L_x_61:
        /* <DEDUP_REMOVED lines=22> */
.L_x_62:
        /* <DEDUP_REMOVED lines=22> */
.L_x_63:
        /* <DEDUP_REMOVED lines=22> */
.L_x_64:
[----:B------:R-:W-:Y:S05]  /*4e20*/  @P0 EXIT ;  /* 0x000000000000094d */ /* 0x000fea0003800000 */
        /* <DEDUP_REMOVED lines=17> */
[----:B------:R-:W-:Y:S04]  /*4f40*/  STG.E [R2.64], R100 ;  /* 0x0000006402007986 */ /* 0x000fe8000c101904 */
[----:B------:R-:W-:Y:S04]  /*4f50*/  STG.E [R4.64], R101 ;  /* 0x0000006504007986 */ /* 0x000fe8000c101904 */
[----:B------:R-:W-:Y:S04]  /*4f60*/  STG.E [R2.64+0x10], R102 ;  /* 0x0000106602007986 */ /* 0x000fe8000c101904 */
[----:B------:R-:W-:Y:S01]  /*4f70*/  STG.E [R4.64+0x10], R103 ;  /* 0x0000106704007986 */ /* 0x000fe2000c101904 */
[----:B------:R-:W-:Y:S05]  /*4f80*/  EXIT ;  /* 0x000000000000794d */ /* 0x000fea0003800000 */
.L_x_65:
[----:B------:R-:W-:-:S00]  /*4f90*/  BRA `(.L_x_65) ;  /* 0xfffffff000007947 */ /* 0x000fc0000383ffff */
[----:B------:R-:W-:-:S00]  /*4fa0*/  NOP ;  /* 0x0000000000007918 */ /* 0x000fc00000000000 */
        /* <DEDUP_REMOVED lines=13> */
.L_x_66:


//--------------------- .nv.shared.gemm_mma_kernel --------------------------
	.section	.nv.shared.gemm_mma_kernel,"aw",@nobits
	.sectionflags	@""
	.align	16
